//
// Generated by NVIDIA NVVM Compiler
//
// Compiler Build ID: CL-36424714
// Cuda compilation tools, release 13.0, V13.0.88
// Based on NVVM 20.0.0
//

.version 9.0
.target sm_100
.address_size 64

	// .globl	_Z19softmax_block_levelIfEvPvS0_ii
.extern .func  (.param .b32 func_retval0) vprintf
(
	.param .b64 vprintf_param_0,
	.param .b64 vprintf_param_1
)
;
// _ZZ19softmax_block_levelIfEvPvS0_iiE10shared_max has been demoted
// _ZZ19softmax_block_levelIfEvPvS0_iiE10shared_sum has been demoted
// _ZZ24softmax_block_level_fp16I6__halfEvPvS1_iiE10shared_max has been demoted
// _ZZ24softmax_block_level_fp16I6__halfEvPvS1_iiE10shared_sum has been demoted
.global .align 1 .b8 $str[4] = {37, 102, 10};
.global .align 1 .b8 $str$1[5] = {10, 37, 102, 10};

.visible .entry _Z19softmax_block_levelIfEvPvS0_ii(
	.param .u64 .ptr .align 1 _Z19softmax_block_levelIfEvPvS0_ii_param_0,
	.param .u64 .ptr .align 1 _Z19softmax_block_levelIfEvPvS0_ii_param_1,
	.param .u32 _Z19softmax_block_levelIfEvPvS0_ii_param_2,
	.param .u32 _Z19softmax_block_levelIfEvPvS0_ii_param_3
)
{
	.reg .pred 	%p<27>;
	.reg .b32 	%r<104>;
	.reg .b32 	%f<236>;
	.reg .b64 	%rd<44>;
	// demoted variable
	.shared .align 4 .b8 _ZZ19softmax_block_levelIfEvPvS0_iiE10shared_max[4096];
	// demoted variable
	.shared .align 4 .b8 _ZZ19softmax_block_levelIfEvPvS0_iiE10shared_sum[4096];
	ld.param.u64 	%rd8, [_Z19softmax_block_levelIfEvPvS0_ii_param_0];
	ld.param.u64 	%rd9, [_Z19softmax_block_levelIfEvPvS0_ii_param_1];
	ld.param.u32 	%r30, [_Z19softmax_block_levelIfEvPvS0_ii_param_2];
	ld.param.u32 	%r31, [_Z19softmax_block_levelIfEvPvS0_ii_param_3];
	cvta.to.global.u64 	%rd1, %rd9;
	cvta.to.global.u64 	%rd2, %rd8;
	mov.u32 	%r32, %tid.y;
	mov.u32 	%r33, %ntid.x;
	mov.u32 	%r34, %tid.x;
	mad.lo.s32 	%r1, %r32, %r33, %r34;
	mov.u32 	%r35, %ctaid.y;
	mov.u32 	%r36, %nctaid.x;
	mov.u32 	%r37, %ctaid.x;
	mad.lo.s32 	%r95, %r35, %r36, %r37;
	mov.u32 	%r38, %ntid.y;
	mul.lo.s32 	%r3, %r33, %r38;
	setp.ge.s32 	%p1, %r95, %r30;
	setp.ge.s32 	%p2, %r1, %r31;
	or.pred  	%p3, %p2, %p1;
	@%p3 bra 	$L__BB0_27;
	add.s32 	%r4, %r1, %r3;
	max.u32 	%r39, %r31, %r4;
	setp.lt.u32 	%p4, %r4, %r31;
	selp.u32 	%r40, 1, 0, %p4;
	add.s32 	%r41, %r4, %r40;
	sub.s32 	%r42, %r39, %r41;
	div.u32 	%r43, %r42, %r3;
	add.s32 	%r5, %r43, %r40;
	and.b32  	%r6, %r5, 3;
	add.s32 	%r7, %r4, %r3;
$L__BB0_2:
	setp.eq.s32 	%p5, %r6, 3;
	mul.lo.s32 	%r9, %r95, %r31;
	add.s32 	%r10, %r9, %r1;
	mul.wide.s32 	%rd10, %r10, 4;
	add.s64 	%rd3, %rd2, %rd10;
	ld.global.f32 	%f23, [%rd3];
	shl.b32 	%r44, %r1, 2;
	mov.u32 	%r45, _ZZ19softmax_block_levelIfEvPvS0_iiE10shared_max;
	add.s32 	%r46, %r45, %r44;
	st.shared.f32 	[%r46], %f23;
	bar.sync 	0;
	ld.shared.f32 	%f231, [%r46];
	shl.b32 	%r11, %r3, 2;
	cvt.u64.u32 	%rd11, %r11;
	add.s64 	%rd4, %rd3, %rd11;
	add.s64 	%rd5, %rd4, %rd11;
	mov.u32 	%r96, %r1;
	@%p5 bra 	$L__BB0_6;
	setp.eq.s32 	%p6, %r6, 0;
	ld.global.f32 	%f24, [%rd3];
	max.f32 	%f231, %f231, %f24;
	mov.u32 	%r96, %r4;
	@%p6 bra 	$L__BB0_6;
	setp.eq.s32 	%p7, %r6, 1;
	ld.global.f32 	%f25, [%rd4];
	max.f32 	%f231, %f231, %f25;
	mov.u32 	%r96, %r7;
	@%p7 bra 	$L__BB0_6;
	add.s32 	%r96, %r7, %r3;
	ld.global.f32 	%f26, [%rd5];
	max.f32 	%f231, %f231, %f26;
$L__BB0_6:
	setp.lt.u32 	%p8, %r5, 3;
	@%p8 bra 	$L__BB0_8;
$L__BB0_7:
	add.s32 	%r47, %r96, %r9;
	mul.wide.s32 	%rd13, %r47, 4;
	add.s64 	%rd14, %rd2, %rd13;
	ld.global.f32 	%f27, [%rd14];
	max.f32 	%f28, %f231, %f27;
	add.s64 	%rd15, %rd14, %rd11;
	ld.global.f32 	%f29, [%rd15];
	max.f32 	%f30, %f28, %f29;
	add.s64 	%rd16, %rd15, %rd11;
	ld.global.f32 	%f31, [%rd16];
	max.f32 	%f32, %f30, %f31;
	add.s64 	%rd17, %rd16, %rd11;
	ld.global.f32 	%f33, [%rd17];
	max.f32 	%f231, %f32, %f33;
	add.s32 	%r96, %r11, %r96;
	setp.lt.s32 	%p9, %r96, %r31;
	@%p9 bra 	$L__BB0_7;
$L__BB0_8:
	setp.lt.u32 	%p10, %r3, 2;
	st.shared.f32 	[%r46], %f231;
	bar.sync 	0;
	@%p10 bra 	$L__BB0_13;
	mov.u32 	%r98, %r3;
$L__BB0_10:
	shr.u32 	%r17, %r98, 1;
	setp.ge.u32 	%p11, %r1, %r17;
	@%p11 bra 	$L__BB0_12;
	mov.u32 	%r52, _ZZ19softmax_block_levelIfEvPvS0_iiE10shared_max;
	add.s32 	%r53, %r52, %r44;
	ld.shared.f32 	%f34, [%r53];
	shl.b32 	%r54, %r17, 2;
	add.s32 	%r55, %r53, %r54;
	ld.shared.f32 	%f35, [%r55];
	max.f32 	%f36, %f34, %f35;
	st.shared.f32 	[%r53], %f36;
$L__BB0_12:
	bar.sync 	0;
	setp.gt.u32 	%p12, %r98, 3;
	mov.u32 	%r98, %r17;
	@%p12 bra 	$L__BB0_10;
$L__BB0_13:
	setp.eq.s32 	%p13, %r6, 3;
	mov.u32 	%r57, _ZZ19softmax_block_levelIfEvPvS0_iiE10shared_sum;
	add.s32 	%r58, %r57, %r44;
	mov.b32 	%r59, 0;
	st.shared.u32 	[%r58], %r59;
	bar.sync 	0;
	ld.shared.f32 	%f10, [_ZZ19softmax_block_levelIfEvPvS0_iiE10shared_max];
	ld.shared.f32 	%f235, [%r58];
	mov.u32 	%r99, %r1;
	@%p13 bra 	$L__BB0_17;
	setp.eq.s32 	%p14, %r6, 0;
	ld.global.f32 	%f38, [%rd3];
	sub.f32 	%f39, %f38, %f10;
	fma.rn.f32 	%f40, %f39, 0f3BBB989D, 0f3F000000;
	cvt.sat.f32.f32 	%f41, %f40;
	mov.f32 	%f42, 0f4B400001;
	mov.f32 	%f43, 0f437C0000;
	fma.rm.f32 	%f44, %f41, %f43, %f42;
	add.f32 	%f45, %f44, 0fCB40007F;
	neg.f32 	%f46, %f45;
	fma.rn.f32 	%f47, %f39, 0f3FB8AA3B, %f46;
	fma.rn.f32 	%f48, %f39, 0f32A57060, %f47;
	mov.b32 	%r60, %f44;
	shl.b32 	%r61, %r60, 23;
	mov.b32 	%f49, %r61;
	ex2.approx.ftz.f32 	%f50, %f48;
	fma.rn.f32 	%f235, %f50, %f49, %f235;
	mov.u32 	%r99, %r4;
	@%p14 bra 	$L__BB0_17;
	setp.eq.s32 	%p15, %r6, 1;
	ld.global.f32 	%f51, [%rd4];
	sub.f32 	%f52, %f51, %f10;
	fma.rn.f32 	%f53, %f52, 0f3BBB989D, 0f3F000000;
	cvt.sat.f32.f32 	%f54, %f53;
	mov.f32 	%f55, 0f4B400001;
	mov.f32 	%f56, 0f437C0000;
	fma.rm.f32 	%f57, %f54, %f56, %f55;
	add.f32 	%f58, %f57, 0fCB40007F;
	neg.f32 	%f59, %f58;
	fma.rn.f32 	%f60, %f52, 0f3FB8AA3B, %f59;
	fma.rn.f32 	%f61, %f52, 0f32A57060, %f60;
	mov.b32 	%r62, %f57;
	shl.b32 	%r63, %r62, 23;
	mov.b32 	%f62, %r63;
	ex2.approx.ftz.f32 	%f63, %f61;
	fma.rn.f32 	%f235, %f63, %f62, %f235;
	mov.u32 	%r99, %r7;
	@%p15 bra 	$L__BB0_17;
	add.s32 	%r99, %r7, %r3;
	add.s64 	%rd19, %rd4, %rd11;
	ld.global.f32 	%f64, [%rd19];
	sub.f32 	%f65, %f64, %f10;
	fma.rn.f32 	%f66, %f65, 0f3BBB989D, 0f3F000000;
	cvt.sat.f32.f32 	%f67, %f66;
	mov.f32 	%f68, 0f4B400001;
	mov.f32 	%f69, 0f437C0000;
	fma.rm.f32 	%f70, %f67, %f69, %f68;
	add.f32 	%f71, %f70, 0fCB40007F;
	neg.f32 	%f72, %f71;
	fma.rn.f32 	%f73, %f65, 0f3FB8AA3B, %f72;
	fma.rn.f32 	%f74, %f65, 0f32A57060, %f73;
	mov.b32 	%r64, %f70;
	shl.b32 	%r65, %r64, 23;
	mov.b32 	%f75, %r65;
	ex2.approx.ftz.f32 	%f76, %f74;
	fma.rn.f32 	%f235, %f76, %f75, %f235;
$L__BB0_17:
	setp.lt.u32 	%p16, %r5, 3;
	@%p16 bra 	$L__BB0_19;
$L__BB0_18:
	cvt.u64.u32 	%rd20, %r11;
	add.s32 	%r66, %r99, %r9;
	mul.wide.s32 	%rd21, %r66, 4;
	add.s64 	%rd22, %rd2, %rd21;
	ld.global.f32 	%f77, [%rd22];
	sub.f32 	%f78, %f77, %f10;
	fma.rn.f32 	%f79, %f78, 0f3BBB989D, 0f3F000000;
	cvt.sat.f32.f32 	%f80, %f79;
	mov.f32 	%f81, 0f4B400001;
	mov.f32 	%f82, 0f437C0000;
	fma.rm.f32 	%f83, %f80, %f82, %f81;
	add.f32 	%f84, %f83, 0fCB40007F;
	neg.f32 	%f85, %f84;
	fma.rn.f32 	%f86, %f78, 0f3FB8AA3B, %f85;
	fma.rn.f32 	%f87, %f78, 0f32A57060, %f86;
	mov.b32 	%r67, %f83;
	shl.b32 	%r68, %r67, 23;
	mov.b32 	%f88, %r68;
	ex2.approx.ftz.f32 	%f89, %f87;
	fma.rn.f32 	%f90, %f89, %f88, %f235;
	add.s64 	%rd23, %rd22, %rd20;
	ld.global.f32 	%f91, [%rd23];
	sub.f32 	%f92, %f91, %f10;
	fma.rn.f32 	%f93, %f92, 0f3BBB989D, 0f3F000000;
	cvt.sat.f32.f32 	%f94, %f93;
	fma.rm.f32 	%f95, %f94, %f82, %f81;
	add.f32 	%f96, %f95, 0fCB40007F;
	neg.f32 	%f97, %f96;
	fma.rn.f32 	%f98, %f92, 0f3FB8AA3B, %f97;
	fma.rn.f32 	%f99, %f92, 0f32A57060, %f98;
	mov.b32 	%r69, %f95;
	shl.b32 	%r70, %r69, 23;
	mov.b32 	%f100, %r70;
	ex2.approx.ftz.f32 	%f101, %f99;
	fma.rn.f32 	%f102, %f101, %f100, %f90;
	add.s64 	%rd24, %rd23, %rd20;
	ld.global.f32 	%f103, [%rd24];
	sub.f32 	%f104, %f103, %f10;
	fma.rn.f32 	%f105, %f104, 0f3BBB989D, 0f3F000000;
	cvt.sat.f32.f32 	%f106, %f105;
	fma.rm.f32 	%f107, %f106, %f82, %f81;
	add.f32 	%f108, %f107, 0fCB40007F;
	neg.f32 	%f109, %f108;
	fma.rn.f32 	%f110, %f104, 0f3FB8AA3B, %f109;
	fma.rn.f32 	%f111, %f104, 0f32A57060, %f110;
	mov.b32 	%r71, %f107;
	shl.b32 	%r72, %r71, 23;
	mov.b32 	%f112, %r72;
	ex2.approx.ftz.f32 	%f113, %f111;
	fma.rn.f32 	%f114, %f113, %f112, %f102;
	add.s64 	%rd25, %rd24, %rd20;
	ld.global.f32 	%f115, [%rd25];
	sub.f32 	%f116, %f115, %f10;
	fma.rn.f32 	%f117, %f116, 0f3BBB989D, 0f3F000000;
	cvt.sat.f32.f32 	%f118, %f117;
	fma.rm.f32 	%f119, %f118, %f82, %f81;
	add.f32 	%f120, %f119, 0fCB40007F;
	neg.f32 	%f121, %f120;
	fma.rn.f32 	%f122, %f116, 0f3FB8AA3B, %f121;
	fma.rn.f32 	%f123, %f116, 0f32A57060, %f122;
	mov.b32 	%r73, %f119;
	shl.b32 	%r74, %r73, 23;
	mov.b32 	%f124, %r74;
	ex2.approx.ftz.f32 	%f125, %f123;
	fma.rn.f32 	%f235, %f125, %f124, %f114;
	add.s32 	%r99, %r11, %r99;
	setp.lt.s32 	%p17, %r99, %r31;
	@%p17 bra 	$L__BB0_18;
$L__BB0_19:
	setp.lt.u32 	%p18, %r3, 2;
	shl.b32 	%r75, %r1, 2;
	mov.u32 	%r76, _ZZ19softmax_block_levelIfEvPvS0_iiE10shared_sum;
	add.s32 	%r22, %r76, %r75;
	st.shared.f32 	[%r22], %f235;
	bar.sync 	0;
	mov.u32 	%r102, %r3;
	@%p18 bra 	$L__BB0_20;
	bra.uni 	$L__BB0_28;
$L__BB0_20:
	setp.eq.s32 	%p21, %r6, 3;
	ld.shared.f32 	%f20, [_ZZ19softmax_block_levelIfEvPvS0_iiE10shared_max];
	ld.shared.f32 	%f21, [_ZZ19softmax_block_levelIfEvPvS0_iiE10shared_sum];
	mov.u32 	%r101, %r1;
	@%p21 bra 	$L__BB0_24;
	setp.eq.s32 	%p22, %r6, 0;
	ld.global.f32 	%f129, [%rd3];
	sub.f32 	%f130, %f129, %f20;
	fma.rn.f32 	%f131, %f130, 0f3BBB989D, 0f3F000000;
	cvt.sat.f32.f32 	%f132, %f131;
	mov.f32 	%f133, 0f4B400001;
	mov.f32 	%f134, 0f437C0000;
	fma.rm.f32 	%f135, %f132, %f134, %f133;
	add.f32 	%f136, %f135, 0fCB40007F;
	neg.f32 	%f137, %f136;
	fma.rn.f32 	%f138, %f130, 0f3FB8AA3B, %f137;
	fma.rn.f32 	%f139, %f130, 0f32A57060, %f138;
	mov.b32 	%r79, %f135;
	shl.b32 	%r80, %r79, 23;
	mov.b32 	%f140, %r80;
	ex2.approx.ftz.f32 	%f141, %f139;
	mul.f32 	%f142, %f141, %f140;
	div.rn.f32 	%f143, %f142, %f21;
	mul.wide.s32 	%rd26, %r10, 4;
	add.s64 	%rd6, %rd1, %rd26;
	st.global.f32 	[%rd6], %f143;
	mov.u32 	%r101, %r4;
	@%p22 bra 	$L__BB0_24;
	cvt.u64.u32 	%rd27, %r11;
	setp.eq.s32 	%p23, %r6, 1;
	ld.global.f32 	%f144, [%rd4];
	sub.f32 	%f145, %f144, %f20;
	fma.rn.f32 	%f146, %f145, 0f3BBB989D, 0f3F000000;
	cvt.sat.f32.f32 	%f147, %f146;
	mov.f32 	%f148, 0f4B400001;
	mov.f32 	%f149, 0f437C0000;
	fma.rm.f32 	%f150, %f147, %f149, %f148;
	add.f32 	%f151, %f150, 0fCB40007F;
	neg.f32 	%f152, %f151;
	fma.rn.f32 	%f153, %f145, 0f3FB8AA3B, %f152;
	fma.rn.f32 	%f154, %f145, 0f32A57060, %f153;
	mov.b32 	%r81, %f150;
	shl.b32 	%r82, %r81, 23;
	mov.b32 	%f155, %r82;
	ex2.approx.ftz.f32 	%f156, %f154;
	mul.f32 	%f157, %f156, %f155;
	div.rn.f32 	%f158, %f157, %f21;
	add.s64 	%rd7, %rd6, %rd27;
	st.global.f32 	[%rd7], %f158;
	mov.u32 	%r101, %r7;
	@%p23 bra 	$L__BB0_24;
	add.s32 	%r101, %r7, %r3;
	add.s32 	%r83, %r9, %r1;
	mul.wide.s32 	%rd29, %r83, 4;
	add.s64 	%rd30, %rd2, %rd29;
	add.s64 	%rd31, %rd30, %rd27;
	add.s64 	%rd32, %rd31, %rd27;
	ld.global.f32 	%f159, [%rd32];
	sub.f32 	%f160, %f159, %f20;
	fma.rn.f32 	%f161, %f160, 0f3BBB989D, 0f3F000000;
	cvt.sat.f32.f32 	%f162, %f161;
	mov.f32 	%f163, 0f4B400001;
	mov.f32 	%f164, 0f437C0000;
	fma.rm.f32 	%f165, %f162, %f164, %f163;
	add.f32 	%f166, %f165, 0fCB40007F;
	neg.f32 	%f167, %f166;
	fma.rn.f32 	%f168, %f160, 0f3FB8AA3B, %f167;
	fma.rn.f32 	%f169, %f160, 0f32A57060, %f168;
	mov.b32 	%r84, %f165;
	shl.b32 	%r85, %r84, 23;
	mov.b32 	%f170, %r85;
	ex2.approx.ftz.f32 	%f171, %f169;
	mul.f32 	%f172, %f171, %f170;
	div.rn.f32 	%f173, %f172, %f21;
	add.s64 	%rd33, %rd7, %rd27;
	st.global.f32 	[%rd33], %f173;
$L__BB0_24:
	setp.lt.u32 	%p24, %r5, 3;
	@%p24 bra 	$L__BB0_26;
$L__BB0_25:
	cvt.u64.u32 	%rd34, %r11;
	add.s32 	%r86, %r101, %r9;
	mul.wide.s32 	%rd35, %r86, 4;
	add.s64 	%rd36, %rd2, %rd35;
	ld.global.f32 	%f174, [%rd36];
	sub.f32 	%f175, %f174, %f20;
	fma.rn.f32 	%f176, %f175, 0f3BBB989D, 0f3F000000;
	cvt.sat.f32.f32 	%f177, %f176;
	mov.f32 	%f178, 0f4B400001;
	mov.f32 	%f179, 0f437C0000;
	fma.rm.f32 	%f180, %f177, %f179, %f178;
	add.f32 	%f181, %f180, 0fCB40007F;
	neg.f32 	%f182, %f181;
	fma.rn.f32 	%f183, %f175, 0f3FB8AA3B, %f182;
	fma.rn.f32 	%f184, %f175, 0f32A57060, %f183;
	mov.b32 	%r87, %f180;
	shl.b32 	%r88, %r87, 23;
	mov.b32 	%f185, %r88;
	ex2.approx.ftz.f32 	%f186, %f184;
	mul.f32 	%f187, %f186, %f185;
	div.rn.f32 	%f188, %f187, %f21;
	add.s64 	%rd37, %rd1, %rd35;
	st.global.f32 	[%rd37], %f188;
	add.s64 	%rd38, %rd36, %rd34;
	ld.global.f32 	%f189, [%rd38];
	sub.f32 	%f190, %f189, %f20;
	fma.rn.f32 	%f191, %f190, 0f3BBB989D, 0f3F000000;
	cvt.sat.f32.f32 	%f192, %f191;
	fma.rm.f32 	%f193, %f192, %f179, %f178;
	add.f32 	%f194, %f193, 0fCB40007F;
	neg.f32 	%f195, %f194;
	fma.rn.f32 	%f196, %f190, 0f3FB8AA3B, %f195;
	fma.rn.f32 	%f197, %f190, 0f32A57060, %f196;
	mov.b32 	%r89, %f193;
	shl.b32 	%r90, %r89, 23;
	mov.b32 	%f198, %r90;
	ex2.approx.ftz.f32 	%f199, %f197;
	mul.f32 	%f200, %f199, %f198;
	div.rn.f32 	%f201, %f200, %f21;
	add.s64 	%rd39, %rd37, %rd34;
	st.global.f32 	[%rd39], %f201;
	add.s64 	%rd40, %rd38, %rd34;
	ld.global.f32 	%f202, [%rd40];
	sub.f32 	%f203, %f202, %f20;
	fma.rn.f32 	%f204, %f203, 0f3BBB989D, 0f3F000000;
	cvt.sat.f32.f32 	%f205, %f204;
	fma.rm.f32 	%f206, %f205, %f179, %f178;
	add.f32 	%f207, %f206, 0fCB40007F;
	neg.f32 	%f208, %f207;
	fma.rn.f32 	%f209, %f203, 0f3FB8AA3B, %f208;
	fma.rn.f32 	%f210, %f203, 0f32A57060, %f209;
	mov.b32 	%r91, %f206;
	shl.b32 	%r92, %r91, 23;
	mov.b32 	%f211, %r92;
	ex2.approx.ftz.f32 	%f212, %f210;
	mul.f32 	%f213, %f212, %f211;
	div.rn.f32 	%f214, %f213, %f21;
	add.s64 	%rd41, %rd39, %rd34;
	st.global.f32 	[%rd41], %f214;
	add.s64 	%rd42, %rd40, %rd34;
	ld.global.f32 	%f215, [%rd42];
	sub.f32 	%f216, %f215, %f20;
	fma.rn.f32 	%f217, %f216, 0f3BBB989D, 0f3F000000;
	cvt.sat.f32.f32 	%f218, %f217;
	fma.rm.f32 	%f219, %f218, %f179, %f178;
	add.f32 	%f220, %f219, 0fCB40007F;
	neg.f32 	%f221, %f220;
	fma.rn.f32 	%f222, %f216, 0f3FB8AA3B, %f221;
	fma.rn.f32 	%f223, %f216, 0f32A57060, %f222;
	mov.b32 	%r93, %f219;
	shl.b32 	%r94, %r93, 23;
	mov.b32 	%f224, %r94;
	ex2.approx.ftz.f32 	%f225, %f223;
	mul.f32 	%f226, %f225, %f224;
	div.rn.f32 	%f227, %f226, %f21;
	add.s64 	%rd43, %rd41, %rd34;
	st.global.f32 	[%rd43], %f227;
	add.s32 	%r101, %r11, %r101;
	setp.lt.s32 	%p25, %r101, %r31;
	@%p25 bra 	$L__BB0_25;
$L__BB0_26:
	add.s32 	%r29, %r95, %r30;
	setp.lt.s32 	%p26, %r95, 0;
	mov.u32 	%r95, %r29;
	@%p26 bra 	$L__BB0_2;
$L__BB0_27:
	ret;
$L__BB0_28:
	shr.u32 	%r26, %r102, 1;
	setp.ge.u32 	%p19, %r1, %r26;
	@%p19 bra 	$L__BB0_30;
	shl.b32 	%r77, %r26, 2;
	add.s32 	%r78, %r22, %r77;
	ld.shared.f32 	%f126, [%r78];
	ld.shared.f32 	%f127, [%r22];
	add.f32 	%f128, %f126, %f127;
	st.shared.f32 	[%r22], %f128;
$L__BB0_30:
	bar.sync 	0;
	setp.lt.u32 	%p20, %r102, 4;
	mov.u32 	%r102, %r26;
	@%p20 bra 	$L__BB0_20;
	bra.uni 	$L__BB0_28;

}
	// .globl	_Z24softmax_block_level_fp16I6__halfEvPvS1_ii
.visible .entry _Z24softmax_block_level_fp16I6__halfEvPvS1_ii(
	.param .u64 .ptr .align 1 _Z24softmax_block_level_fp16I6__halfEvPvS1_ii_param_0,
	.param .u64 .ptr .align 1 _Z24softmax_block_level_fp16I6__halfEvPvS1_ii_param_1,
	.param .u32 _Z24softmax_block_level_fp16I6__halfEvPvS1_ii_param_2,
	.param .u32 _Z24softmax_block_level_fp16I6__halfEvPvS1_ii_param_3
)
{
	.reg .pred 	%p<27>;
	.reg .b16 	%rs<132>;
	.reg .b32 	%r<110>;
	.reg .b32 	%f<213>;
	.reg .b64 	%rd<44>;
	// demoted variable
	.shared .align 2 .b8 _ZZ24softmax_block_level_fp16I6__halfEvPvS1_iiE10shared_max[2048];
	// demoted variable
	.shared .align 2 .b8 _ZZ24softmax_block_level_fp16I6__halfEvPvS1_iiE10shared_sum[2048];
	ld.param.u64 	%rd8, [_Z24softmax_block_level_fp16I6__halfEvPvS1_ii_param_0];
	ld.param.u64 	%rd9, [_Z24softmax_block_level_fp16I6__halfEvPvS1_ii_param_1];
	ld.param.u32 	%r29, [_Z24softmax_block_level_fp16I6__halfEvPvS1_ii_param_2];
	ld.param.u32 	%r30, [_Z24softmax_block_level_fp16I6__halfEvPvS1_ii_param_3];
	cvta.to.global.u64 	%rd1, %rd9;
	cvta.to.global.u64 	%rd2, %rd8;
	mov.u32 	%r32, %tid.y;
	mov.u32 	%r33, %ntid.x;
	mov.u32 	%r34, %tid.x;
	mad.lo.s32 	%r1, %r32, %r33, %r34;
	mov.u32 	%r35, %ctaid.y;
	mov.u32 	%r36, %nctaid.x;
	mov.u32 	%r37, %ctaid.x;
	mad.lo.s32 	%r101, %r35, %r36, %r37;
	mov.u32 	%r38, %ntid.y;
	mul.lo.s32 	%r3, %r33, %r38;
	mov.b32 	%r31, 0;
	// begin inline asm
	cvt.rn.f16.s32 %rs21, %r31;
	// end inline asm
	setp.ge.s32 	%p1, %r101, %r29;
	setp.ge.s32 	%p2, %r1, %r30;
	or.pred  	%p3, %p2, %p1;
	@%p3 bra 	$L__BB1_27;
	add.s32 	%r4, %r1, %r3;
	max.u32 	%r39, %r30, %r4;
	setp.lt.u32 	%p4, %r4, %r30;
	selp.u32 	%r40, 1, 0, %p4;
	add.s32 	%r41, %r4, %r40;
	sub.s32 	%r42, %r39, %r41;
	div.u32 	%r43, %r42, %r3;
	add.s32 	%r5, %r43, %r40;
	and.b32  	%r6, %r5, 3;
	add.s32 	%r7, %r4, %r3;
$L__BB1_2:
	setp.eq.s32 	%p5, %r6, 3;
	mul.lo.s32 	%r9, %r101, %r30;
	add.s32 	%r10, %r9, %r1;
	mul.wide.s32 	%rd10, %r10, 2;
	add.s64 	%rd3, %rd2, %rd10;
	ld.global.u16 	%rs23, [%rd3];
	shl.b32 	%r44, %r1, 1;
	mov.u32 	%r45, _ZZ24softmax_block_level_fp16I6__halfEvPvS1_iiE10shared_max;
	add.s32 	%r46, %r45, %r44;
	st.shared.u16 	[%r46], %rs23;
	bar.sync 	0;
	ld.shared.u16 	%rs127, [%r46];
	shl.b32 	%r11, %r3, 1;
	cvt.u64.u32 	%rd11, %r11;
	add.s64 	%rd4, %rd3, %rd11;
	add.s64 	%rd5, %rd4, %rd11;
	mov.u32 	%r102, %r1;
	@%p5 bra 	$L__BB1_6;
	setp.eq.s32 	%p6, %r6, 0;
	// begin inline asm
	{  cvt.f32.f16 %f3, %rs127;}

	// end inline asm
	ld.global.u16 	%rs25, [%rd3];
	// begin inline asm
	{  cvt.f32.f16 %f4, %rs25;}

	// end inline asm
	max.f32 	%f5, %f3, %f4;
	// begin inline asm
	{  cvt.rn.f16.f32 %rs127, %f5;}

	// end inline asm
	mov.u32 	%r102, %r4;
	@%p6 bra 	$L__BB1_6;
	setp.eq.s32 	%p7, %r6, 1;
	// begin inline asm
	{  cvt.f32.f16 %f6, %rs127;}

	// end inline asm
	ld.global.u16 	%rs28, [%rd4];
	// begin inline asm
	{  cvt.f32.f16 %f7, %rs28;}

	// end inline asm
	max.f32 	%f8, %f6, %f7;
	// begin inline asm
	{  cvt.rn.f16.f32 %rs127, %f8;}

	// end inline asm
	mov.u32 	%r102, %r7;
	@%p7 bra 	$L__BB1_6;
	add.s32 	%r102, %r7, %r3;
	// begin inline asm
	{  cvt.f32.f16 %f9, %rs127;}

	// end inline asm
	ld.global.u16 	%rs31, [%rd5];
	// begin inline asm
	{  cvt.f32.f16 %f10, %rs31;}

	// end inline asm
	max.f32 	%f11, %f9, %f10;
	// begin inline asm
	{  cvt.rn.f16.f32 %rs127, %f11;}

	// end inline asm
$L__BB1_6:
	setp.lt.u32 	%p8, %r5, 3;
	@%p8 bra 	$L__BB1_8;
$L__BB1_7:
	// begin inline asm
	{  cvt.f32.f16 %f12, %rs127;}

	// end inline asm
	add.s32 	%r47, %r102, %r9;
	mul.wide.s32 	%rd13, %r47, 2;
	add.s64 	%rd14, %rd2, %rd13;
	ld.global.u16 	%rs34, [%rd14];
	// begin inline asm
	{  cvt.f32.f16 %f13, %rs34;}

	// end inline asm
	max.f32 	%f14, %f12, %f13;
	// begin inline asm
	{  cvt.rn.f16.f32 %rs35, %f14;}

	// end inline asm
	// begin inline asm
	{  cvt.f32.f16 %f15, %rs35;}

	// end inline asm
	add.s64 	%rd15, %rd14, %rd11;
	ld.global.u16 	%rs37, [%rd15];
	// begin inline asm
	{  cvt.f32.f16 %f16, %rs37;}

	// end inline asm
	max.f32 	%f17, %f15, %f16;
	// begin inline asm
	{  cvt.rn.f16.f32 %rs38, %f17;}

	// end inline asm
	// begin inline asm
	{  cvt.f32.f16 %f18, %rs38;}

	// end inline asm
	add.s64 	%rd16, %rd15, %rd11;
	ld.global.u16 	%rs40, [%rd16];
	// begin inline asm
	{  cvt.f32.f16 %f19, %rs40;}

	// end inline asm
	max.f32 	%f20, %f18, %f19;
	// begin inline asm
	{  cvt.rn.f16.f32 %rs41, %f20;}

	// end inline asm
	// begin inline asm
	{  cvt.f32.f16 %f21, %rs41;}

	// end inline asm
	add.s64 	%rd17, %rd16, %rd11;
	ld.global.u16 	%rs43, [%rd17];
	// begin inline asm
	{  cvt.f32.f16 %f22, %rs43;}

	// end inline asm
	max.f32 	%f23, %f21, %f22;
	// begin inline asm
	{  cvt.rn.f16.f32 %rs127, %f23;}

	// end inline asm
	shl.b32 	%r48, %r3, 2;
	add.s32 	%r102, %r48, %r102;
	setp.lt.s32 	%p9, %r102, %r30;
	@%p9 bra 	$L__BB1_7;
$L__BB1_8:
	setp.lt.u32 	%p10, %r3, 2;
	st.shared.u16 	[%r46], %rs127;
	bar.sync 	0;
	@%p10 bra 	$L__BB1_13;
	mov.u32 	%r104, %r3;
$L__BB1_10:
	shr.u32 	%r17, %r104, 1;
	setp.ge.u32 	%p11, %r1, %r17;
	@%p11 bra 	$L__BB1_12;
	mov.u32 	%r53, _ZZ24softmax_block_level_fp16I6__halfEvPvS1_iiE10shared_max;
	add.s32 	%r54, %r53, %r44;
	ld.shared.u16 	%rs45, [%r54];
	// begin inline asm
	{  cvt.f32.f16 %f24, %rs45;}

	// end inline asm
	and.b32  	%r55, %r104, 4194302;
	add.s32 	%r56, %r54, %r55;
	ld.shared.u16 	%rs46, [%r56];
	// begin inline asm
	{  cvt.f32.f16 %f25, %rs46;}

	// end inline asm
	max.f32 	%f26, %f24, %f25;
	// begin inline asm
	{  cvt.rn.f16.f32 %rs47, %f26;}

	// end inline asm
	st.shared.u16 	[%r54], %rs47;
$L__BB1_12:
	bar.sync 	0;
	setp.gt.u32 	%p12, %r104, 3;
	mov.u32 	%r104, %r17;
	@%p12 bra 	$L__BB1_10;
$L__BB1_13:
	setp.eq.s32 	%p13, %r6, 3;
	mov.u32 	%r58, _ZZ24softmax_block_level_fp16I6__halfEvPvS1_iiE10shared_sum;
	add.s32 	%r59, %r58, %r44;
	st.shared.u16 	[%r59], %rs21;
	bar.sync 	0;
	ld.shared.u16 	%rs48, [_ZZ24softmax_block_level_fp16I6__halfEvPvS1_iiE10shared_max];
	// begin inline asm
	{  cvt.f32.f16 %f27, %rs48;}

	// end inline asm
	ld.shared.u16 	%rs131, [%r59];
	mov.u32 	%r105, %r1;
	@%p13 bra 	$L__BB1_17;
	setp.eq.s32 	%p14, %r6, 0;
	ld.global.u16 	%rs50, [%rd3];
	// begin inline asm
	{  cvt.f32.f16 %f28, %rs50;}

	// end inline asm
	sub.f32 	%f30, %f28, %f27;
	fma.rn.f32 	%f31, %f30, 0f3BBB989D, 0f3F000000;
	cvt.sat.f32.f32 	%f32, %f31;
	mov.f32 	%f33, 0f4B400001;
	mov.f32 	%f34, 0f437C0000;
	fma.rm.f32 	%f35, %f32, %f34, %f33;
	add.f32 	%f36, %f35, 0fCB40007F;
	neg.f32 	%f37, %f36;
	fma.rn.f32 	%f38, %f30, 0f3FB8AA3B, %f37;
	fma.rn.f32 	%f39, %f30, 0f32A57060, %f38;
	mov.b32 	%r60, %f35;
	shl.b32 	%r61, %r60, 23;
	mov.b32 	%f40, %r61;
	ex2.approx.ftz.f32 	%f41, %f39;
	mul.f32 	%f29, %f41, %f40;
	// begin inline asm
	{  cvt.rn.f16.f32 %rs51, %f29;}

	// end inline asm
	// begin inline asm
	{add.f16 %rs131,%rs131,%rs51;
}
	// end inline asm
	mov.u32 	%r105, %r4;
	@%p14 bra 	$L__BB1_17;
	setp.eq.s32 	%p15, %r6, 1;
	ld.global.u16 	%rs55, [%rd4];
	// begin inline asm
	{  cvt.f32.f16 %f42, %rs55;}

	// end inline asm
	sub.f32 	%f44, %f42, %f27;
	fma.rn.f32 	%f45, %f44, 0f3BBB989D, 0f3F000000;
	cvt.sat.f32.f32 	%f46, %f45;
	mov.f32 	%f47, 0f4B400001;
	mov.f32 	%f48, 0f437C0000;
	fma.rm.f32 	%f49, %f46, %f48, %f47;
	add.f32 	%f50, %f49, 0fCB40007F;
	neg.f32 	%f51, %f50;
	fma.rn.f32 	%f52, %f44, 0f3FB8AA3B, %f51;
	fma.rn.f32 	%f53, %f44, 0f32A57060, %f52;
	mov.b32 	%r62, %f49;
	shl.b32 	%r63, %r62, 23;
	mov.b32 	%f54, %r63;
	ex2.approx.ftz.f32 	%f55, %f53;
	mul.f32 	%f43, %f55, %f54;
	// begin inline asm
	{  cvt.rn.f16.f32 %rs56, %f43;}

	// end inline asm
	// begin inline asm
	{add.f16 %rs131,%rs131,%rs56;
}
	// end inline asm
	mov.u32 	%r105, %r7;
	@%p15 bra 	$L__BB1_17;
	add.s32 	%r105, %r7, %r3;
	add.s64 	%rd19, %rd4, %rd11;
	ld.global.u16 	%rs60, [%rd19];
	// begin inline asm
	{  cvt.f32.f16 %f56, %rs60;}

	// end inline asm
	sub.f32 	%f58, %f56, %f27;
	fma.rn.f32 	%f59, %f58, 0f3BBB989D, 0f3F000000;
	cvt.sat.f32.f32 	%f60, %f59;
	mov.f32 	%f61, 0f4B400001;
	mov.f32 	%f62, 0f437C0000;
	fma.rm.f32 	%f63, %f60, %f62, %f61;
	add.f32 	%f64, %f63, 0fCB40007F;
	neg.f32 	%f65, %f64;
	fma.rn.f32 	%f66, %f58, 0f3FB8AA3B, %f65;
	fma.rn.f32 	%f67, %f58, 0f32A57060, %f66;
	mov.b32 	%r64, %f63;
	shl.b32 	%r65, %r64, 23;
	mov.b32 	%f68, %r65;
	ex2.approx.ftz.f32 	%f69, %f67;
	mul.f32 	%f57, %f69, %f68;
	// begin inline asm
	{  cvt.rn.f16.f32 %rs61, %f57;}

	// end inline asm
	// begin inline asm
	{add.f16 %rs131,%rs131,%rs61;
}
	// end inline asm
$L__BB1_17:
	setp.lt.u32 	%p16, %r5, 3;
	@%p16 bra 	$L__BB1_19;
$L__BB1_18:
	cvt.u64.u32 	%rd20, %r11;
	add.s32 	%r66, %r105, %r9;
	mul.wide.s32 	%rd21, %r66, 2;
	add.s64 	%rd22, %rd2, %rd21;
	ld.global.u16 	%rs65, [%rd22];
	// begin inline asm
	{  cvt.f32.f16 %f70, %rs65;}

	// end inline asm
	sub.f32 	%f78, %f70, %f27;
	fma.rn.f32 	%f79, %f78, 0f3BBB989D, 0f3F000000;
	cvt.sat.f32.f32 	%f80, %f79;
	mov.f32 	%f81, 0f4B400001;
	mov.f32 	%f82, 0f437C0000;
	fma.rm.f32 	%f83, %f80, %f82, %f81;
	add.f32 	%f84, %f83, 0fCB40007F;
	neg.f32 	%f85, %f84;
	fma.rn.f32 	%f86, %f78, 0f3FB8AA3B, %f85;
	fma.rn.f32 	%f87, %f78, 0f32A57060, %f86;
	mov.b32 	%r67, %f83;
	shl.b32 	%r68, %r67, 23;
	mov.b32 	%f88, %r68;
	ex2.approx.ftz.f32 	%f89, %f87;
	mul.f32 	%f71, %f89, %f88;
	// begin inline asm
	{  cvt.rn.f16.f32 %rs66, %f71;}

	// end inline asm
	// begin inline asm
	{add.f16 %rs67,%rs131,%rs66;
}
	// end inline asm
	add.s64 	%rd23, %rd22, %rd20;
	ld.global.u16 	%rs70, [%rd23];
	// begin inline asm
	{  cvt.f32.f16 %f72, %rs70;}

	// end inline asm
	sub.f32 	%f90, %f72, %f27;
	fma.rn.f32 	%f91, %f90, 0f3BBB989D, 0f3F000000;
	cvt.sat.f32.f32 	%f92, %f91;
	fma.rm.f32 	%f93, %f92, %f82, %f81;
	add.f32 	%f94, %f93, 0fCB40007F;
	neg.f32 	%f95, %f94;
	fma.rn.f32 	%f96, %f90, 0f3FB8AA3B, %f95;
	fma.rn.f32 	%f97, %f90, 0f32A57060, %f96;
	mov.b32 	%r69, %f93;
	shl.b32 	%r70, %r69, 23;
	mov.b32 	%f98, %r70;
	ex2.approx.ftz.f32 	%f99, %f97;
	mul.f32 	%f73, %f99, %f98;
	// begin inline asm
	{  cvt.rn.f16.f32 %rs71, %f73;}

	// end inline asm
	// begin inline asm
	{add.f16 %rs72,%rs67,%rs71;
}
	// end inline asm
	add.s64 	%rd24, %rd23, %rd20;
	ld.global.u16 	%rs75, [%rd24];
	// begin inline asm
	{  cvt.f32.f16 %f74, %rs75;}

	// end inline asm
	sub.f32 	%f100, %f74, %f27;
	fma.rn.f32 	%f101, %f100, 0f3BBB989D, 0f3F000000;
	cvt.sat.f32.f32 	%f102, %f101;
	fma.rm.f32 	%f103, %f102, %f82, %f81;
	add.f32 	%f104, %f103, 0fCB40007F;
	neg.f32 	%f105, %f104;
	fma.rn.f32 	%f106, %f100, 0f3FB8AA3B, %f105;
	fma.rn.f32 	%f107, %f100, 0f32A57060, %f106;
	mov.b32 	%r71, %f103;
	shl.b32 	%r72, %r71, 23;
	mov.b32 	%f108, %r72;
	ex2.approx.ftz.f32 	%f109, %f107;
	mul.f32 	%f75, %f109, %f108;
	// begin inline asm
	{  cvt.rn.f16.f32 %rs76, %f75;}

	// end inline asm
	// begin inline asm
	{add.f16 %rs77,%rs72,%rs76;
}
	// end inline asm
	add.s64 	%rd25, %rd24, %rd20;
	ld.global.u16 	%rs80, [%rd25];
	// begin inline asm
	{  cvt.f32.f16 %f76, %rs80;}

	// end inline asm
	sub.f32 	%f110, %f76, %f27;
	fma.rn.f32 	%f111, %f110, 0f3BBB989D, 0f3F000000;
	cvt.sat.f32.f32 	%f112, %f111;
	fma.rm.f32 	%f113, %f112, %f82, %f81;
	add.f32 	%f114, %f113, 0fCB40007F;
	neg.f32 	%f115, %f114;
	fma.rn.f32 	%f116, %f110, 0f3FB8AA3B, %f115;
	fma.rn.f32 	%f117, %f110, 0f32A57060, %f116;
	mov.b32 	%r73, %f113;
	shl.b32 	%r74, %r73, 23;
	mov.b32 	%f118, %r74;
	ex2.approx.ftz.f32 	%f119, %f117;
	mul.f32 	%f77, %f119, %f118;
	// begin inline asm
	{  cvt.rn.f16.f32 %rs81, %f77;}

	// end inline asm
	// begin inline asm
	{add.f16 %rs131,%rs77,%rs81;
}
	// end inline asm
	shl.b32 	%r75, %r3, 2;
	add.s32 	%r105, %r75, %r105;
	setp.lt.s32 	%p17, %r105, %r30;
	@%p17 bra 	$L__BB1_18;
$L__BB1_19:
	setp.lt.u32 	%p18, %r3, 2;
	shl.b32 	%r76, %r1, 1;
	mov.u32 	%r77, _ZZ24softmax_block_level_fp16I6__halfEvPvS1_iiE10shared_sum;
	add.s32 	%r78, %r77, %r76;
	st.shared.u16 	[%r78], %rs131;
	bar.sync 	0;
	mov.u32 	%r108, %r3;
	@%p18 bra 	$L__BB1_20;
	bra.uni 	$L__BB1_28;
$L__BB1_20:
	setp.eq.s32 	%p21, %r6, 3;
	ld.shared.u16 	%rs20, [_ZZ24softmax_block_level_fp16I6__halfEvPvS1_iiE10shared_max];
	ld.shared.u16 	%rs88, [_ZZ24softmax_block_level_fp16I6__halfEvPvS1_iiE10shared_sum];
	// begin inline asm
	{  cvt.f32.f16 %f120, %rs88;}

	// end inline asm
	mov.u32 	%r107, %r1;
	@%p21 bra 	$L__BB1_24;
	setp.eq.s32 	%p22, %r6, 0;
	ld.global.u16 	%rs90, [%rd3];
	// begin inline asm
	{sub.f16 %rs89,%rs90,%rs20;
}
	// end inline asm
	// begin inline asm
	{  cvt.f32.f16 %f121, %rs89;}

	// end inline asm
	fma.rn.f32 	%f123, %f121, 0f3BBB989D, 0f3F000000;
	cvt.sat.f32.f32 	%f124, %f123;
	mov.f32 	%f125, 0f4B400001;
	mov.f32 	%f126, 0f437C0000;
	fma.rm.f32 	%f127, %f124, %f126, %f125;
	add.f32 	%f128, %f127, 0fCB40007F;
	neg.f32 	%f129, %f128;
	fma.rn.f32 	%f130, %f121, 0f3FB8AA3B, %f129;
	fma.rn.f32 	%f131, %f121, 0f32A57060, %f130;
	mov.b32 	%r84, %f127;
	shl.b32 	%r85, %r84, 23;
	mov.b32 	%f132, %r85;
	ex2.approx.ftz.f32 	%f133, %f131;
	mul.f32 	%f134, %f133, %f132;
	div.rn.f32 	%f122, %f134, %f120;
	mul.wide.s32 	%rd26, %r10, 2;
	add.s64 	%rd6, %rd1, %rd26;
	// begin inline asm
	{  cvt.rn.f16.f32 %rs93, %f122;}

	// end inline asm
	st.global.u16 	[%rd6], %rs93;
	mov.u32 	%r107, %r4;
	@%p22 bra 	$L__BB1_24;
	cvt.u64.u32 	%rd27, %r11;
	setp.eq.s32 	%p23, %r6, 1;
	ld.global.u16 	%rs95, [%rd4];
	// begin inline asm
	{sub.f16 %rs94,%rs95,%rs20;
}
	// end inline asm
	// begin inline asm
	{  cvt.f32.f16 %f135, %rs94;}

	// end inline asm
	fma.rn.f32 	%f137, %f135, 0f3BBB989D, 0f3F000000;
	cvt.sat.f32.f32 	%f138, %f137;
	mov.f32 	%f139, 0f4B400001;
	mov.f32 	%f140, 0f437C0000;
	fma.rm.f32 	%f141, %f138, %f140, %f139;
	add.f32 	%f142, %f141, 0fCB40007F;
	neg.f32 	%f143, %f142;
	fma.rn.f32 	%f144, %f135, 0f3FB8AA3B, %f143;
	fma.rn.f32 	%f145, %f135, 0f32A57060, %f144;
	mov.b32 	%r86, %f141;
	shl.b32 	%r87, %r86, 23;
	mov.b32 	%f146, %r87;
	ex2.approx.ftz.f32 	%f147, %f145;
	mul.f32 	%f148, %f147, %f146;
	div.rn.f32 	%f136, %f148, %f120;
	add.s64 	%rd7, %rd6, %rd27;
	// begin inline asm
	{  cvt.rn.f16.f32 %rs98, %f136;}

	// end inline asm
	st.global.u16 	[%rd7], %rs98;
	mov.u32 	%r107, %r7;
	@%p23 bra 	$L__BB1_24;
	add.s32 	%r107, %r7, %r3;
	add.s32 	%r88, %r9, %r1;
	mul.wide.s32 	%rd29, %r88, 2;
	add.s64 	%rd30, %rd2, %rd29;
	add.s64 	%rd31, %rd30, %rd27;
	add.s64 	%rd32, %rd31, %rd27;
	ld.global.u16 	%rs100, [%rd32];
	// begin inline asm
	{sub.f16 %rs99,%rs100,%rs20;
}
	// end inline asm
	// begin inline asm
	{  cvt.f32.f16 %f149, %rs99;}

	// end inline asm
	fma.rn.f32 	%f151, %f149, 0f3BBB989D, 0f3F000000;
	cvt.sat.f32.f32 	%f152, %f151;
	mov.f32 	%f153, 0f4B400001;
	mov.f32 	%f154, 0f437C0000;
	fma.rm.f32 	%f155, %f152, %f154, %f153;
	add.f32 	%f156, %f155, 0fCB40007F;
	neg.f32 	%f157, %f156;
	fma.rn.f32 	%f158, %f149, 0f3FB8AA3B, %f157;
	fma.rn.f32 	%f159, %f149, 0f32A57060, %f158;
	mov.b32 	%r89, %f155;
	shl.b32 	%r90, %r89, 23;
	mov.b32 	%f160, %r90;
	ex2.approx.ftz.f32 	%f161, %f159;
	mul.f32 	%f162, %f161, %f160;
	div.rn.f32 	%f150, %f162, %f120;
	add.s64 	%rd33, %rd7, %rd27;
	// begin inline asm
	{  cvt.rn.f16.f32 %rs103, %f150;}

	// end inline asm
	st.global.u16 	[%rd33], %rs103;
$L__BB1_24:
	setp.lt.u32 	%p24, %r5, 3;
	@%p24 bra 	$L__BB1_26;
$L__BB1_25:
	cvt.u64.u32 	%rd34, %r11;
	add.s32 	%r91, %r107, %r9;
	mul.wide.s32 	%rd35, %r91, 2;
	add.s64 	%rd36, %rd2, %rd35;
	ld.global.u16 	%rs105, [%rd36];
	// begin inline asm
	{sub.f16 %rs104,%rs105,%rs20;
}
	// end inline asm
	// begin inline asm
	{  cvt.f32.f16 %f163, %rs104;}

	// end inline asm
	fma.rn.f32 	%f171, %f163, 0f3BBB989D, 0f3F000000;
	cvt.sat.f32.f32 	%f172, %f171;
	mov.f32 	%f173, 0f4B400001;
	mov.f32 	%f174, 0f437C0000;
	fma.rm.f32 	%f175, %f172, %f174, %f173;
	add.f32 	%f176, %f175, 0fCB40007F;
	neg.f32 	%f177, %f176;
	fma.rn.f32 	%f178, %f163, 0f3FB8AA3B, %f177;
	fma.rn.f32 	%f179, %f163, 0f32A57060, %f178;
	mov.b32 	%r92, %f175;
	shl.b32 	%r93, %r92, 23;
	mov.b32 	%f180, %r93;
	ex2.approx.ftz.f32 	%f181, %f179;
	mul.f32 	%f182, %f181, %f180;
	div.rn.f32 	%f164, %f182, %f120;
	add.s64 	%rd37, %rd1, %rd35;
	// begin inline asm
	{  cvt.rn.f16.f32 %rs108, %f164;}

	// end inline asm
	st.global.u16 	[%rd37], %rs108;
	add.s64 	%rd38, %rd36, %rd34;
	ld.global.u16 	%rs110, [%rd38];
	// begin inline asm
	{sub.f16 %rs109,%rs110,%rs20;
}
	// end inline asm
	// begin inline asm
	{  cvt.f32.f16 %f165, %rs109;}

	// end inline asm
	fma.rn.f32 	%f183, %f165, 0f3BBB989D, 0f3F000000;
	cvt.sat.f32.f32 	%f184, %f183;
	fma.rm.f32 	%f185, %f184, %f174, %f173;
	add.f32 	%f186, %f185, 0fCB40007F;
	neg.f32 	%f187, %f186;
	fma.rn.f32 	%f188, %f165, 0f3FB8AA3B, %f187;
	fma.rn.f32 	%f189, %f165, 0f32A57060, %f188;
	mov.b32 	%r94, %f185;
	shl.b32 	%r95, %r94, 23;
	mov.b32 	%f190, %r95;
	ex2.approx.ftz.f32 	%f191, %f189;
	mul.f32 	%f192, %f191, %f190;
	div.rn.f32 	%f166, %f192, %f120;
	add.s64 	%rd39, %rd37, %rd34;
	// begin inline asm
	{  cvt.rn.f16.f32 %rs113, %f166;}

	// end inline asm
	st.global.u16 	[%rd39], %rs113;
	add.s64 	%rd40, %rd38, %rd34;
	ld.global.u16 	%rs115, [%rd40];
	// begin inline asm
	{sub.f16 %rs114,%rs115,%rs20;
}
	// end inline asm
	// begin inline asm
	{  cvt.f32.f16 %f167, %rs114;}

	// end inline asm
	fma.rn.f32 	%f193, %f167, 0f3BBB989D, 0f3F000000;
	cvt.sat.f32.f32 	%f194, %f193;
	fma.rm.f32 	%f195, %f194, %f174, %f173;
	add.f32 	%f196, %f195, 0fCB40007F;
	neg.f32 	%f197, %f196;
	fma.rn.f32 	%f198, %f167, 0f3FB8AA3B, %f197;
	fma.rn.f32 	%f199, %f167, 0f32A57060, %f198;
	mov.b32 	%r96, %f195;
	shl.b32 	%r97, %r96, 23;
	mov.b32 	%f200, %r97;
	ex2.approx.ftz.f32 	%f201, %f199;
	mul.f32 	%f202, %f201, %f200;
	div.rn.f32 	%f168, %f202, %f120;
	add.s64 	%rd41, %rd39, %rd34;
	// begin inline asm
	{  cvt.rn.f16.f32 %rs118, %f168;}

	// end inline asm
	st.global.u16 	[%rd41], %rs118;
	add.s64 	%rd42, %rd40, %rd34;
	ld.global.u16 	%rs120, [%rd42];
	// begin inline asm
	{sub.f16 %rs119,%rs120,%rs20;
}
	// end inline asm
	// begin inline asm
	{  cvt.f32.f16 %f169, %rs119;}

	// end inline asm
	fma.rn.f32 	%f203, %f169, 0f3BBB989D, 0f3F000000;
	cvt.sat.f32.f32 	%f204, %f203;
	fma.rm.f32 	%f205, %f204, %f174, %f173;
	add.f32 	%f206, %f205, 0fCB40007F;
	neg.f32 	%f207, %f206;
	fma.rn.f32 	%f208, %f169, 0f3FB8AA3B, %f207;
	fma.rn.f32 	%f209, %f169, 0f32A57060, %f208;
	mov.b32 	%r98, %f205;
	shl.b32 	%r99, %r98, 23;
	mov.b32 	%f210, %r99;
	ex2.approx.ftz.f32 	%f211, %f209;
	mul.f32 	%f212, %f211, %f210;
	div.rn.f32 	%f170, %f212, %f120;
	add.s64 	%rd43, %rd41, %rd34;
	// begin inline asm
	{  cvt.rn.f16.f32 %rs123, %f170;}

	// end inline asm
	st.global.u16 	[%rd43], %rs123;
	shl.b32 	%r100, %r3, 2;
	add.s32 	%r107, %r100, %r107;
	setp.lt.s32 	%p25, %r107, %r30;
	@%p25 bra 	$L__BB1_25;
$L__BB1_26:
	add.s32 	%r28, %r101, %r29;
	setp.lt.s32 	%p26, %r101, 0;
	mov.u32 	%r101, %r28;
	@%p26 bra 	$L__BB1_2;
$L__BB1_27:
	ret;
$L__BB1_28:
	shr.u32 	%r25, %r108, 1;
	setp.ge.u32 	%p19, %r1, %r25;
	@%p19 bra 	$L__BB1_30;
	and.b32  	%r79, %r108, 4194302;
	add.s32 	%r83, %r78, %r79;
	ld.shared.u16 	%rs86, [%r78];
	ld.shared.u16 	%rs87, [%r83];
	// begin inline asm
	{add.f16 %rs85,%rs86,%rs87;
}
	// end inline asm
	st.shared.u16 	[%r78], %rs85;
$L__BB1_30:
	bar.sync 	0;
	setp.lt.u32 	%p20, %r108, 4;
	mov.u32 	%r108, %r25;
	@%p20 bra 	$L__BB1_20;
	bra.uni 	$L__BB1_28;

}
	// .globl	_Z18softmax_warp_levelIfEvPvS0_ii
.visible .entry _Z18softmax_warp_levelIfEvPvS0_ii(
	.param .u64 .ptr .align 1 _Z18softmax_warp_levelIfEvPvS0_ii_param_0,
	.param .u64 .ptr .align 1 _Z18softmax_warp_levelIfEvPvS0_ii_param_1,
	.param .u32 _Z18softmax_warp_levelIfEvPvS0_ii_param_2,
	.param .u32 _Z18softmax_warp_levelIfEvPvS0_ii_param_3
)
{
	.local .align 8 .b8 	__local_depot2[8];
	.reg .b64 	%SP;
	.reg .b64 	%SPL;
	.reg .pred 	%p<32>;
	.reg .b32 	%r<109>;
	.reg .b32 	%f<242>;
	.reg .b64 	%rd<56>;
	.reg .b64 	%fd<3>;

	mov.u64 	%SPL, __local_depot2;
	cvta.local.u64 	%SP, %SPL;
	ld.param.u64 	%rd11, [_Z18softmax_warp_levelIfEvPvS0_ii_param_0];
	ld.param.u64 	%rd12, [_Z18softmax_warp_levelIfEvPvS0_ii_param_1];
	ld.param.u32 	%r34, [_Z18softmax_warp_levelIfEvPvS0_ii_param_2];
	ld.param.u32 	%r35, [_Z18softmax_warp_levelIfEvPvS0_ii_param_3];
	cvta.to.global.u64 	%rd1, %rd12;
	cvta.to.global.u64 	%rd2, %rd11;
	mov.u32 	%r36, %tid.y;
	mov.u32 	%r37, %ntid.x;
	mov.u32 	%r38, %tid.x;
	mad.lo.s32 	%r1, %r36, %r37, %r38;
	mov.u32 	%r39, %ctaid.y;
	mov.u32 	%r40, %nctaid.x;
	mov.u32 	%r41, %ctaid.x;
	mad.lo.s32 	%r100, %r39, %r40, %r41;
	mov.u32 	%r42, %ntid.y;
	mul.lo.s32 	%r3, %r37, %r42;
	mul.lo.s32 	%r4, %r100, %r3;
	mul.lo.s32 	%r5, %r40, %r37;
	setp.ge.s32 	%p1, %r100, %r34;
	@%p1 bra 	$L__BB2_30;
	add.s32 	%r6, %r1, %r3;
	max.s32 	%r43, %r35, %r6;
	setp.lt.s32 	%p2, %r6, %r35;
	selp.u32 	%r44, 1, 0, %p2;
	add.s32 	%r45, %r6, %r44;
	sub.s32 	%r46, %r43, %r45;
	div.u32 	%r47, %r46, %r3;
	add.s32 	%r7, %r47, %r44;
	add.s32 	%r48, %r7, 1;
	and.b32  	%r8, %r48, 3;
	add.s32 	%r9, %r6, %r3;
	mov.f32 	%f233, 0fFCF0BDC2;
	mov.f32 	%f238, 0f00000000;
$L__BB2_2:
	setp.ge.s32 	%p3, %r1, %r35;
	@%p3 bra 	$L__BB2_8;
	setp.eq.s32 	%p4, %r8, 0;
	mul.lo.s32 	%r11, %r100, %r35;
	mov.u32 	%r101, %r1;
	@%p4 bra 	$L__BB2_7;
	setp.eq.s32 	%p5, %r8, 1;
	add.s32 	%r49, %r1, %r11;
	mul.wide.s32 	%rd13, %r49, 4;
	add.s64 	%rd3, %rd2, %rd13;
	ld.global.f32 	%f30, [%rd3];
	max.f32 	%f233, %f233, %f30;
	mov.u32 	%r101, %r6;
	@%p5 bra 	$L__BB2_7;
	setp.eq.s32 	%p6, %r8, 2;
	shl.b32 	%r12, %r3, 2;
	cvt.u64.u32 	%rd14, %r12;
	add.s64 	%rd4, %rd3, %rd14;
	ld.global.f32 	%f31, [%rd4];
	max.f32 	%f233, %f233, %f31;
	mov.u32 	%r101, %r9;
	@%p6 bra 	$L__BB2_7;
	add.s32 	%r101, %r9, %r3;
	add.s64 	%rd16, %rd4, %rd14;
	ld.global.f32 	%f32, [%rd16];
	max.f32 	%f233, %f233, %f32;
$L__BB2_7:
	setp.lt.u32 	%p7, %r7, 3;
	@%p7 bra 	$L__BB2_8;
	bra.uni 	$L__BB2_31;
$L__BB2_8:
	setp.lt.u32 	%p9, %r3, 2;
	mov.u32 	%r103, %r3;
	@%p9 bra 	$L__BB2_10;
$L__BB2_9:
	shr.u32 	%r18, %r103, 1;
	mov.b32 	%r52, %f233;
	shfl.sync.bfly.b32	%r53|%p10, %r52, %r18, 31, -1;
	mov.b32 	%f40, %r53;
	max.f32 	%f233, %f233, %f40;
	setp.gt.u32 	%p11, %r103, 3;
	mov.u32 	%r103, %r18;
	@%p11 bra 	$L__BB2_9;
$L__BB2_10:
	neg.s32 	%r54, %r1;
	setp.ne.s32 	%p12, %r4, %r54;
	mov.b32 	%r55, %f233;
	shfl.sync.idx.b32	%r56|%p13, %r55, 0, 31, -1;
	mov.b32 	%f233, %r56;
	@%p12 bra 	$L__BB2_12;
	cvt.f64.f32 	%fd1, %f233;
	add.u64 	%rd23, %SP, 0;
	add.u64 	%rd24, %SPL, 0;
	st.local.f64 	[%rd24], %fd1;
	mov.u64 	%rd25, $str;
	cvta.global.u64 	%rd26, %rd25;
	{ // callseq 0, 0
	.param .b64 param0;
	st.param.b64 	[param0], %rd26;
	.param .b64 param1;
	st.param.b64 	[param1], %rd23;
	.param .b32 retval0;
	call.uni (retval0), 
	vprintf, 
	(
	param0, 
	param1
	);
	ld.param.b32 	%r57, [retval0];
	} // callseq 0
$L__BB2_12:
	setp.ge.s32 	%p14, %r1, %r35;
	@%p14 bra 	$L__BB2_18;
	setp.eq.s32 	%p15, %r8, 0;
	mul.lo.s32 	%r19, %r100, %r35;
	mov.u32 	%r104, %r1;
	@%p15 bra 	$L__BB2_17;
	setp.eq.s32 	%p16, %r8, 1;
	add.s32 	%r59, %r1, %r19;
	mul.wide.s32 	%rd27, %r59, 4;
	add.s64 	%rd5, %rd2, %rd27;
	ld.global.f32 	%f42, [%rd5];
	sub.f32 	%f43, %f42, %f233;
	fma.rn.f32 	%f44, %f43, 0f3BBB989D, 0f3F000000;
	cvt.sat.f32.f32 	%f45, %f44;
	mov.f32 	%f46, 0f4B400001;
	mov.f32 	%f47, 0f437C0000;
	fma.rm.f32 	%f48, %f45, %f47, %f46;
	add.f32 	%f49, %f48, 0fCB40007F;
	neg.f32 	%f50, %f49;
	fma.rn.f32 	%f51, %f43, 0f3FB8AA3B, %f50;
	fma.rn.f32 	%f52, %f43, 0f32A57060, %f51;
	mov.b32 	%r60, %f48;
	shl.b32 	%r61, %r60, 23;
	mov.b32 	%f53, %r61;
	ex2.approx.ftz.f32 	%f54, %f52;
	fma.rn.f32 	%f238, %f54, %f53, %f238;
	mov.u32 	%r104, %r6;
	@%p16 bra 	$L__BB2_17;
	setp.eq.s32 	%p17, %r8, 2;
	shl.b32 	%r20, %r3, 2;
	cvt.u64.u32 	%rd28, %r20;
	add.s64 	%rd6, %rd5, %rd28;
	ld.global.f32 	%f55, [%rd6];
	sub.f32 	%f56, %f55, %f233;
	fma.rn.f32 	%f57, %f56, 0f3BBB989D, 0f3F000000;
	cvt.sat.f32.f32 	%f58, %f57;
	mov.f32 	%f59, 0f4B400001;
	mov.f32 	%f60, 0f437C0000;
	fma.rm.f32 	%f61, %f58, %f60, %f59;
	add.f32 	%f62, %f61, 0fCB40007F;
	neg.f32 	%f63, %f62;
	fma.rn.f32 	%f64, %f56, 0f3FB8AA3B, %f63;
	fma.rn.f32 	%f65, %f56, 0f32A57060, %f64;
	mov.b32 	%r62, %f61;
	shl.b32 	%r63, %r62, 23;
	mov.b32 	%f66, %r63;
	ex2.approx.ftz.f32 	%f67, %f65;
	fma.rn.f32 	%f238, %f67, %f66, %f238;
	mov.u32 	%r104, %r9;
	@%p17 bra 	$L__BB2_17;
	add.s32 	%r104, %r9, %r3;
	add.s64 	%rd30, %rd6, %rd28;
	ld.global.f32 	%f68, [%rd30];
	sub.f32 	%f69, %f68, %f233;
	fma.rn.f32 	%f70, %f69, 0f3BBB989D, 0f3F000000;
	cvt.sat.f32.f32 	%f71, %f70;
	mov.f32 	%f72, 0f4B400001;
	mov.f32 	%f73, 0f437C0000;
	fma.rm.f32 	%f74, %f71, %f73, %f72;
	add.f32 	%f75, %f74, 0fCB40007F;
	neg.f32 	%f76, %f75;
	fma.rn.f32 	%f77, %f69, 0f3FB8AA3B, %f76;
	fma.rn.f32 	%f78, %f69, 0f32A57060, %f77;
	mov.b32 	%r64, %f74;
	shl.b32 	%r65, %r64, 23;
	mov.b32 	%f79, %r65;
	ex2.approx.ftz.f32 	%f80, %f78;
	fma.rn.f32 	%f238, %f80, %f79, %f238;
$L__BB2_17:
	setp.lt.u32 	%p18, %r7, 3;
	@%p18 bra 	$L__BB2_18;
	bra.uni 	$L__BB2_32;
$L__BB2_18:
	setp.lt.u32 	%p20, %r3, 2;
	mov.u32 	%r106, %r3;
	@%p20 bra 	$L__BB2_20;
$L__BB2_19:
	shr.u32 	%r26, %r106, 1;
	mov.b32 	%r76, %f238;
	shfl.sync.down.b32	%r77|%p21, %r76, %r26, 31, -1;
	mov.b32 	%f130, %r77;
	add.f32 	%f238, %f238, %f130;
	setp.gt.u32 	%p22, %r106, 3;
	mov.u32 	%r106, %r26;
	@%p22 bra 	$L__BB2_19;
$L__BB2_20:
	setp.ne.s32 	%p23, %r4, %r54;
	mov.b32 	%r79, %f238;
	shfl.sync.idx.b32	%r80|%p24, %r79, 0, 31, -1;
	mov.b32 	%f238, %r80;
	@%p23 bra 	$L__BB2_22;
	cvt.f64.f32 	%fd2, %f238;
	add.u64 	%rd37, %SP, 0;
	add.u64 	%rd38, %SPL, 0;
	st.local.f64 	[%rd38], %fd2;
	mov.u64 	%rd39, $str$1;
	cvta.global.u64 	%rd40, %rd39;
	{ // callseq 1, 0
	.param .b64 param0;
	st.param.b64 	[param0], %rd40;
	.param .b64 param1;
	st.param.b64 	[param1], %rd37;
	.param .b32 retval0;
	call.uni (retval0), 
	vprintf, 
	(
	param0, 
	param1
	);
	ld.param.b32 	%r81, [retval0];
	} // callseq 1
$L__BB2_22:
	setp.ge.s32 	%p25, %r1, %r35;
	@%p25 bra 	$L__BB2_29;
	setp.eq.s32 	%p26, %r8, 0;
	mul.lo.s32 	%r27, %r100, %r35;
	mov.u32 	%r107, %r1;
	@%p26 bra 	$L__BB2_27;
	setp.eq.s32 	%p27, %r8, 1;
	add.s32 	%r83, %r1, %r27;
	mul.wide.s32 	%rd41, %r83, 4;
	add.s64 	%rd7, %rd2, %rd41;
	ld.global.f32 	%f131, [%rd7];
	sub.f32 	%f132, %f131, %f233;
	fma.rn.f32 	%f133, %f132, 0f3BBB989D, 0f3F000000;
	cvt.sat.f32.f32 	%f134, %f133;
	mov.f32 	%f135, 0f4B400001;
	mov.f32 	%f136, 0f437C0000;
	fma.rm.f32 	%f137, %f134, %f136, %f135;
	add.f32 	%f138, %f137, 0fCB40007F;
	neg.f32 	%f139, %f138;
	fma.rn.f32 	%f140, %f132, 0f3FB8AA3B, %f139;
	fma.rn.f32 	%f141, %f132, 0f32A57060, %f140;
	mov.b32 	%r84, %f137;
	shl.b32 	%r85, %r84, 23;
	mov.b32 	%f142, %r85;
	ex2.approx.ftz.f32 	%f143, %f141;
	mul.f32 	%f144, %f143, %f142;
	div.rn.f32 	%f145, %f144, %f238;
	add.s64 	%rd8, %rd1, %rd41;
	st.global.f32 	[%rd8], %f145;
	mov.u32 	%r107, %r6;
	@%p27 bra 	$L__BB2_27;
	setp.eq.s32 	%p28, %r8, 2;
	shl.b32 	%r28, %r3, 2;
	cvt.u64.u32 	%rd42, %r28;
	add.s64 	%rd9, %rd7, %rd42;
	ld.global.f32 	%f146, [%rd9];
	sub.f32 	%f147, %f146, %f233;
	fma.rn.f32 	%f148, %f147, 0f3BBB989D, 0f3F000000;
	cvt.sat.f32.f32 	%f149, %f148;
	mov.f32 	%f150, 0f4B400001;
	mov.f32 	%f151, 0f437C0000;
	fma.rm.f32 	%f152, %f149, %f151, %f150;
	add.f32 	%f153, %f152, 0fCB40007F;
	neg.f32 	%f154, %f153;
	fma.rn.f32 	%f155, %f147, 0f3FB8AA3B, %f154;
	fma.rn.f32 	%f156, %f147, 0f32A57060, %f155;
	mov.b32 	%r86, %f152;
	shl.b32 	%r87, %r86, 23;
	mov.b32 	%f157, %r87;
	ex2.approx.ftz.f32 	%f158, %f156;
	mul.f32 	%f159, %f158, %f157;
	div.rn.f32 	%f160, %f159, %f238;
	add.s64 	%rd10, %rd8, %rd42;
	st.global.f32 	[%rd10], %f160;
	mov.u32 	%r107, %r9;
	@%p28 bra 	$L__BB2_27;
	add.s32 	%r107, %r9, %r3;
	add.s64 	%rd44, %rd9, %rd42;
	ld.global.f32 	%f161, [%rd44];
	sub.f32 	%f162, %f161, %f233;
	fma.rn.f32 	%f163, %f162, 0f3BBB989D, 0f3F000000;
	cvt.sat.f32.f32 	%f164, %f163;
	mov.f32 	%f165, 0f4B400001;
	mov.f32 	%f166, 0f437C0000;
	fma.rm.f32 	%f167, %f164, %f166, %f165;
	add.f32 	%f168, %f167, 0fCB40007F;
	neg.f32 	%f169, %f168;
	fma.rn.f32 	%f170, %f162, 0f3FB8AA3B, %f169;
	fma.rn.f32 	%f171, %f162, 0f32A57060, %f170;
	mov.b32 	%r88, %f167;
	shl.b32 	%r89, %r88, 23;
	mov.b32 	%f172, %r89;
	ex2.approx.ftz.f32 	%f173, %f171;
	mul.f32 	%f174, %f173, %f172;
	div.rn.f32 	%f175, %f174, %f238;
	add.s64 	%rd45, %rd10, %rd42;
	st.global.f32 	[%rd45], %f175;
$L__BB2_27:
	setp.lt.u32 	%p29, %r7, 3;
	@%p29 bra 	$L__BB2_29;
$L__BB2_28:
	add.s32 	%r90, %r107, %r27;
	mul.wide.s32 	%rd46, %r90, 4;
	add.s64 	%rd47, %rd2, %rd46;
	ld.global.f32 	%f176, [%rd47];
	sub.f32 	%f177, %f176, %f233;
	fma.rn.f32 	%f178, %f177, 0f3BBB989D, 0f3F000000;
	cvt.sat.f32.f32 	%f179, %f178;
	mov.f32 	%f180, 0f4B400001;
	mov.f32 	%f181, 0f437C0000;
	fma.rm.f32 	%f182, %f179, %f181, %f180;
	add.f32 	%f183, %f182, 0fCB40007F;
	neg.f32 	%f184, %f183;
	fma.rn.f32 	%f185, %f177, 0f3FB8AA3B, %f184;
	fma.rn.f32 	%f186, %f177, 0f32A57060, %f185;
	mov.b32 	%r91, %f182;
	shl.b32 	%r92, %r91, 23;
	mov.b32 	%f187, %r92;
	ex2.approx.ftz.f32 	%f188, %f186;
	mul.f32 	%f189, %f188, %f187;
	div.rn.f32 	%f190, %f189, %f238;
	add.s64 	%rd48, %rd1, %rd46;
	st.global.f32 	[%rd48], %f190;
	shl.b32 	%r93, %r3, 2;
	cvt.u64.u32 	%rd49, %r93;
	add.s64 	%rd50, %rd47, %rd49;
	ld.global.f32 	%f191, [%rd50];
	sub.f32 	%f192, %f191, %f233;
	fma.rn.f32 	%f193, %f192, 0f3BBB989D, 0f3F000000;
	cvt.sat.f32.f32 	%f194, %f193;
	fma.rm.f32 	%f195, %f194, %f181, %f180;
	add.f32 	%f196, %f195, 0fCB40007F;
	neg.f32 	%f197, %f196;
	fma.rn.f32 	%f198, %f192, 0f3FB8AA3B, %f197;
	fma.rn.f32 	%f199, %f192, 0f32A57060, %f198;
	mov.b32 	%r94, %f195;
	shl.b32 	%r95, %r94, 23;
	mov.b32 	%f200, %r95;
	ex2.approx.ftz.f32 	%f201, %f199;
	mul.f32 	%f202, %f201, %f200;
	div.rn.f32 	%f203, %f202, %f238;
	add.s64 	%rd51, %rd48, %rd49;
	st.global.f32 	[%rd51], %f203;
	add.s64 	%rd52, %rd50, %rd49;
	ld.global.f32 	%f204, [%rd52];
	sub.f32 	%f205, %f204, %f233;
	fma.rn.f32 	%f206, %f205, 0f3BBB989D, 0f3F000000;
	cvt.sat.f32.f32 	%f207, %f206;
	fma.rm.f32 	%f208, %f207, %f181, %f180;
	add.f32 	%f209, %f208, 0fCB40007F;
	neg.f32 	%f210, %f209;
	fma.rn.f32 	%f211, %f205, 0f3FB8AA3B, %f210;
	fma.rn.f32 	%f212, %f205, 0f32A57060, %f211;
	mov.b32 	%r96, %f208;
	shl.b32 	%r97, %r96, 23;
	mov.b32 	%f213, %r97;
	ex2.approx.ftz.f32 	%f214, %f212;
	mul.f32 	%f215, %f214, %f213;
	div.rn.f32 	%f216, %f215, %f238;
	add.s64 	%rd53, %rd51, %rd49;
	st.global.f32 	[%rd53], %f216;
	add.s64 	%rd54, %rd52, %rd49;
	ld.global.f32 	%f217, [%rd54];
	sub.f32 	%f218, %f217, %f233;
	fma.rn.f32 	%f219, %f218, 0f3BBB989D, 0f3F000000;
	cvt.sat.f32.f32 	%f220, %f219;
	fma.rm.f32 	%f221, %f220, %f181, %f180;
	add.f32 	%f222, %f221, 0fCB40007F;
	neg.f32 	%f223, %f222;
	fma.rn.f32 	%f224, %f218, 0f3FB8AA3B, %f223;
	fma.rn.f32 	%f225, %f218, 0f32A57060, %f224;
	mov.b32 	%r98, %f221;
	shl.b32 	%r99, %r98, 23;
	mov.b32 	%f226, %r99;
	ex2.approx.ftz.f32 	%f227, %f225;
	mul.f32 	%f228, %f227, %f226;
	div.rn.f32 	%f229, %f228, %f238;
	add.s64 	%rd55, %rd53, %rd49;
	st.global.f32 	[%rd55], %f229;
	add.s32 	%r107, %r93, %r107;
	setp.lt.s32 	%p30, %r107, %r35;
	@%p30 bra 	$L__BB2_28;
$L__BB2_29:
	add.s32 	%r100, %r100, %r5;
	setp.lt.s32 	%p31, %r100, %r34;
	@%p31 bra 	$L__BB2_2;
$L__BB2_30:
	ret;
$L__BB2_31:
	add.s32 	%r50, %r101, %r11;
	mul.wide.s32 	%rd17, %r50, 4;
	add.s64 	%rd18, %rd2, %rd17;
	ld.global.f32 	%f33, [%rd18];
	max.f32 	%f34, %f233, %f33;
	shl.b32 	%r51, %r3, 2;
	cvt.u64.u32 	%rd19, %r51;
	add.s64 	%rd20, %rd18, %rd19;
	ld.global.f32 	%f35, [%rd20];
	max.f32 	%f36, %f34, %f35;
	add.s64 	%rd21, %rd20, %rd19;
	ld.global.f32 	%f37, [%rd21];
	max.f32 	%f38, %f36, %f37;
	add.s64 	%rd22, %rd21, %rd19;
	ld.global.f32 	%f39, [%rd22];
	max.f32 	%f233, %f38, %f39;
	add.s32 	%r101, %r51, %r101;
	setp.lt.s32 	%p8, %r101, %r35;
	@%p8 bra 	$L__BB2_31;
	bra.uni 	$L__BB2_8;
$L__BB2_32:
	add.s32 	%r66, %r104, %r19;
	mul.wide.s32 	%rd31, %r66, 4;
	add.s64 	%rd32, %rd2, %rd31;
	ld.global.f32 	%f81, [%rd32];
	sub.f32 	%f82, %f81, %f233;
	fma.rn.f32 	%f83, %f82, 0f3BBB989D, 0f3F000000;
	cvt.sat.f32.f32 	%f84, %f83;
	mov.f32 	%f85, 0f4B400001;
	mov.f32 	%f86, 0f437C0000;
	fma.rm.f32 	%f87, %f84, %f86, %f85;
	add.f32 	%f88, %f87, 0fCB40007F;
	neg.f32 	%f89, %f88;
	fma.rn.f32 	%f90, %f82, 0f3FB8AA3B, %f89;
	fma.rn.f32 	%f91, %f82, 0f32A57060, %f90;
	mov.b32 	%r67, %f87;
	shl.b32 	%r68, %r67, 23;
	mov.b32 	%f92, %r68;
	ex2.approx.ftz.f32 	%f93, %f91;
	fma.rn.f32 	%f94, %f93, %f92, %f238;
	shl.b32 	%r69, %r3, 2;
	cvt.u64.u32 	%rd33, %r69;
	add.s64 	%rd34, %rd32, %rd33;
	ld.global.f32 	%f95, [%rd34];
	sub.f32 	%f96, %f95, %f233;
	fma.rn.f32 	%f97, %f96, 0f3BBB989D, 0f3F000000;
	cvt.sat.f32.f32 	%f98, %f97;
	fma.rm.f32 	%f99, %f98, %f86, %f85;
	add.f32 	%f100, %f99, 0fCB40007F;
	neg.f32 	%f101, %f100;
	fma.rn.f32 	%f102, %f96, 0f3FB8AA3B, %f101;
	fma.rn.f32 	%f103, %f96, 0f32A57060, %f102;
	mov.b32 	%r70, %f99;
	shl.b32 	%r71, %r70, 23;
	mov.b32 	%f104, %r71;
	ex2.approx.ftz.f32 	%f105, %f103;
	fma.rn.f32 	%f106, %f105, %f104, %f94;
	add.s64 	%rd35, %rd34, %rd33;
	ld.global.f32 	%f107, [%rd35];
	sub.f32 	%f108, %f107, %f233;
	fma.rn.f32 	%f109, %f108, 0f3BBB989D, 0f3F000000;
	cvt.sat.f32.f32 	%f110, %f109;
	fma.rm.f32 	%f111, %f110, %f86, %f85;
	add.f32 	%f112, %f111, 0fCB40007F;
	neg.f32 	%f113, %f112;
	fma.rn.f32 	%f114, %f108, 0f3FB8AA3B, %f113;
	fma.rn.f32 	%f115, %f108, 0f32A57060, %f114;
	mov.b32 	%r72, %f111;
	shl.b32 	%r73, %r72, 23;
	mov.b32 	%f116, %r73;
	ex2.approx.ftz.f32 	%f117, %f115;
	fma.rn.f32 	%f118, %f117, %f116, %f106;
	add.s64 	%rd36, %rd35, %rd33;
	ld.global.f32 	%f119, [%rd36];
	sub.f32 	%f120, %f119, %f233;
	fma.rn.f32 	%f121, %f120, 0f3BBB989D, 0f3F000000;
	cvt.sat.f32.f32 	%f122, %f121;
	fma.rm.f32 	%f123, %f122, %f86, %f85;
	add.f32 	%f124, %f123, 0fCB40007F;
	neg.f32 	%f125, %f124;
	fma.rn.f32 	%f126, %f120, 0f3FB8AA3B, %f125;
	fma.rn.f32 	%f127, %f120, 0f32A57060, %f126;
	mov.b32 	%r74, %f123;
	shl.b32 	%r75, %r74, 23;
	mov.b32 	%f128, %r75;
	ex2.approx.ftz.f32 	%f129, %f127;
	fma.rn.f32 	%f238, %f129, %f128, %f118;
	add.s32 	%r104, %r69, %r104;
	setp.lt.s32 	%p19, %r104, %r35;
	@%p19 bra 	$L__BB2_32;
	bra.uni 	$L__BB2_18;

}
	// .globl	_Z22softmax_warp_level_vecIfEvPvS0_ii
.visible .entry _Z22softmax_warp_level_vecIfEvPvS0_ii(
	.param .u64 .ptr .align 1 _Z22softmax_warp_level_vecIfEvPvS0_ii_param_0,
	.param .u64 .ptr .align 1 _Z22softmax_warp_level_vecIfEvPvS0_ii_param_1,
	.param .u32 _Z22softmax_warp_level_vecIfEvPvS0_ii_param_2,
	.param .u32 _Z22softmax_warp_level_vecIfEvPvS0_ii_param_3
)
{
	.reg .pred 	%p<26>;
	.reg .b32 	%r<120>;
	.reg .b32 	%f<299>;
	.reg .b64 	%rd<34>;

	ld.param.u64 	%rd7, [_Z22softmax_warp_level_vecIfEvPvS0_ii_param_0];
	ld.param.u64 	%rd8, [_Z22softmax_warp_level_vecIfEvPvS0_ii_param_1];
	ld.param.u32 	%r40, [_Z22softmax_warp_level_vecIfEvPvS0_ii_param_2];
	ld.param.u32 	%r41, [_Z22softmax_warp_level_vecIfEvPvS0_ii_param_3];
	mov.u32 	%r42, %tid.y;
	mov.u32 	%r43, %ntid.x;
	mov.u32 	%r44, %tid.x;
	mad.lo.s32 	%r1, %r42, %r43, %r44;
	mov.u32 	%r45, %ctaid.y;
	mov.u32 	%r46, %nctaid.x;
	mov.u32 	%r47, %ctaid.x;
	mad.lo.s32 	%r111, %r45, %r46, %r47;
	mul.lo.s32 	%r3, %r46, %r43;
	mov.u32 	%r48, %ntid.y;
	mul.lo.s32 	%r4, %r43, %r48;
	shl.b32 	%r5, %r4, 2;
	setp.ge.s32 	%p1, %r111, %r40;
	@%p1 bra 	$L__BB3_22;
	div.s32 	%r49, %r5, %r41;
	max.s32 	%r6, %r49, 1;
	div.u32 	%r7, %r1, %r6;
	shl.b32 	%r8, %r7, 2;
	shr.u32 	%r9, %r4, 1;
	div.u32 	%r10, %r9, %r6;
	shr.s32 	%r50, %r41, 31;
	shr.u32 	%r51, %r50, 30;
	add.s32 	%r52, %r41, %r51;
	shr.s32 	%r11, %r52, 2;
	add.s32 	%r12, %r7, %r4;
	shl.b32 	%r53, %r12, 2;
	add.s32 	%r13, %r1, %r4;
	max.s32 	%r54, %r11, %r13;
	setp.lt.s32 	%p2, %r13, %r11;
	selp.u32 	%r55, 1, 0, %p2;
	add.s32 	%r56, %r13, %r55;
	sub.s32 	%r57, %r54, %r56;
	div.u32 	%r14, %r57, %r4;
	add.s32 	%r58, %r14, %r55;
	max.s32 	%r59, %r41, %r53;
	setp.lt.s32 	%p3, %r53, %r41;
	selp.u32 	%r15, 1, 0, %p3;
	or.b32  	%r60, %r53, %r15;
	sub.s32 	%r16, %r59, %r60;
	add.s32 	%r17, %r12, %r4;
	and.b32  	%r18, %r58, 1;
	cvta.to.global.u64 	%rd1, %rd7;
	cvta.to.global.u64 	%rd2, %rd8;
	mov.f32 	%f294, 0fFCF0BDC2;
	mov.f32 	%f297, 0f00000000;
	mul.wide.u32 	%rd10, %r7, 16;
	mul.wide.s32 	%rd11, %r4, 16;
	mul.wide.u32 	%rd25, %r1, 16;
$L__BB3_2:
	setp.ge.s32 	%p4, %r8, %r41;
	mul.lo.s32 	%r20, %r111, %r41;
	mul.wide.s32 	%rd9, %r20, 4;
	add.s64 	%rd3, %rd1, %rd9;
	@%p4 bra 	$L__BB3_9;
	shl.b32 	%r61, %r4, 2;
	div.u32 	%r62, %r16, %r61;
	add.s32 	%r21, %r62, %r15;
	and.b32  	%r22, %r21, 3;
	setp.eq.s32 	%p5, %r22, 3;
	mov.u32 	%r112, %r7;
	@%p5 bra 	$L__BB3_7;
	add.s64 	%rd4, %rd3, %rd10;
	ld.global.v4.f32 	{%f25, %f26, %f27, %f28}, [%rd4];
	max.f32 	%f29, %f25, %f26;
	max.f32 	%f30, %f27, %f28;
	max.f32 	%f31, %f29, %f30;
	max.f32 	%f294, %f294, %f31;
	setp.eq.s32 	%p6, %r22, 0;
	mov.u32 	%r112, %r12;
	@%p6 bra 	$L__BB3_7;
	add.s64 	%rd5, %rd4, %rd11;
	ld.global.v4.f32 	{%f32, %f33, %f34, %f35}, [%rd5];
	max.f32 	%f36, %f32, %f33;
	max.f32 	%f37, %f34, %f35;
	max.f32 	%f38, %f36, %f37;
	max.f32 	%f294, %f294, %f38;
	setp.eq.s32 	%p7, %r22, 1;
	mov.u32 	%r112, %r17;
	@%p7 bra 	$L__BB3_7;
	add.s32 	%r112, %r17, %r4;
	add.s64 	%rd13, %rd5, %rd11;
	ld.global.v4.f32 	{%f39, %f40, %f41, %f42}, [%rd13];
	max.f32 	%f43, %f39, %f40;
	max.f32 	%f44, %f41, %f42;
	max.f32 	%f45, %f43, %f44;
	max.f32 	%f294, %f294, %f45;
$L__BB3_7:
	setp.lt.u32 	%p8, %r21, 3;
	@%p8 bra 	$L__BB3_9;
$L__BB3_8:
	mul.wide.u32 	%rd14, %r112, 16;
	add.s64 	%rd15, %rd3, %rd14;
	ld.global.v4.f32 	{%f46, %f47, %f48, %f49}, [%rd15];
	max.f32 	%f50, %f46, %f47;
	max.f32 	%f51, %f48, %f49;
	max.f32 	%f52, %f50, %f51;
	max.f32 	%f53, %f294, %f52;
	add.s32 	%r63, %r112, %r4;
	mul.wide.u32 	%rd16, %r63, 16;
	add.s64 	%rd17, %rd3, %rd16;
	ld.global.v4.f32 	{%f54, %f55, %f56, %f57}, [%rd17];
	max.f32 	%f58, %f54, %f55;
	max.f32 	%f59, %f56, %f57;
	max.f32 	%f60, %f58, %f59;
	max.f32 	%f61, %f53, %f60;
	add.s32 	%r64, %r63, %r4;
	mul.wide.u32 	%rd18, %r64, 16;
	add.s64 	%rd19, %rd3, %rd18;
	ld.global.v4.f32 	{%f62, %f63, %f64, %f65}, [%rd19];
	max.f32 	%f66, %f62, %f63;
	max.f32 	%f67, %f64, %f65;
	max.f32 	%f68, %f66, %f67;
	max.f32 	%f69, %f61, %f68;
	add.s32 	%r65, %r64, %r4;
	mul.wide.u32 	%rd20, %r65, 16;
	add.s64 	%rd21, %rd3, %rd20;
	ld.global.v4.f32 	{%f70, %f71, %f72, %f73}, [%rd21];
	max.f32 	%f74, %f70, %f71;
	max.f32 	%f75, %f72, %f73;
	max.f32 	%f76, %f74, %f75;
	max.f32 	%f294, %f69, %f76;
	add.s32 	%r112, %r65, %r4;
	shl.b32 	%r66, %r112, 2;
	setp.lt.s32 	%p9, %r66, %r41;
	@%p9 bra 	$L__BB3_8;
$L__BB3_9:
	setp.gt.u32 	%p10, %r6, %r9;
	@%p10 bra 	$L__BB3_12;
	mov.u32 	%r114, %r10;
$L__BB3_11:
	mov.b32 	%r67, %f294;
	shfl.sync.bfly.b32	%r68|%p11, %r67, %r114, 31, -1;
	mov.b32 	%f77, %r68;
	max.f32 	%f294, %f294, %f77;
	shr.u32 	%r28, %r114, 1;
	setp.gt.u32 	%p12, %r114, 1;
	mov.u32 	%r114, %r28;
	@%p12 bra 	$L__BB3_11;
$L__BB3_12:
	mov.b32 	%r69, %f294;
	shfl.sync.idx.b32	%r70|%p14, %r69, 0, 31, -1;
	mov.b32 	%f294, %r70;
	mov.u32 	%r115, %r7;
	@%p4 bra 	$L__BB3_13;
	bra.uni 	$L__BB3_23;
$L__BB3_13:
	mov.u32 	%r116, %r10;
	@%p10 bra 	$L__BB3_15;
$L__BB3_14:
	mov.b32 	%r80, %f297;
	shfl.sync.down.b32	%r81|%p17, %r80, %r116, 31, -1;
	mov.b32 	%f128, %r81;
	add.f32 	%f297, %f297, %f128;
	shr.u32 	%r32, %r116, 1;
	setp.gt.u32 	%p18, %r116, 1;
	mov.u32 	%r116, %r32;
	@%p18 bra 	$L__BB3_14;
$L__BB3_15:
	setp.ge.s32 	%p19, %r1, %r11;
	mov.b32 	%r82, %f297;
	shfl.sync.idx.b32	%r83|%p20, %r82, 0, 31, -1;
	mov.b32 	%f297, %r83;
	@%p19 bra 	$L__BB3_21;
	setp.ne.s32 	%p21, %r18, 0;
	mul.wide.s32 	%rd24, %r20, 4;
	add.s64 	%rd6, %rd2, %rd24;
	mov.u32 	%r119, %r1;
	@%p21 bra 	$L__BB3_18;
	add.s64 	%rd26, %rd3, %rd25;
	ld.global.v4.f32 	{%f129, %f130, %f131, %f132}, [%rd26];
	sub.f32 	%f133, %f129, %f294;
	fma.rn.f32 	%f134, %f133, 0f3BBB989D, 0f3F000000;
	cvt.sat.f32.f32 	%f135, %f134;
	mov.f32 	%f136, 0f4B400001;
	mov.f32 	%f137, 0f437C0000;
	fma.rm.f32 	%f138, %f135, %f137, %f136;
	add.f32 	%f139, %f138, 0fCB40007F;
	neg.f32 	%f140, %f139;
	fma.rn.f32 	%f141, %f133, 0f3FB8AA3B, %f140;
	fma.rn.f32 	%f142, %f133, 0f32A57060, %f141;
	mov.b32 	%r84, %f138;
	shl.b32 	%r85, %r84, 23;
	mov.b32 	%f143, %r85;
	ex2.approx.ftz.f32 	%f144, %f142;
	mul.f32 	%f145, %f144, %f143;
	div.rn.f32 	%f146, %f145, %f297;
	sub.f32 	%f147, %f130, %f294;
	fma.rn.f32 	%f148, %f147, 0f3BBB989D, 0f3F000000;
	cvt.sat.f32.f32 	%f149, %f148;
	fma.rm.f32 	%f150, %f149, %f137, %f136;
	add.f32 	%f151, %f150, 0fCB40007F;
	neg.f32 	%f152, %f151;
	fma.rn.f32 	%f153, %f147, 0f3FB8AA3B, %f152;
	fma.rn.f32 	%f154, %f147, 0f32A57060, %f153;
	mov.b32 	%r86, %f150;
	shl.b32 	%r87, %r86, 23;
	mov.b32 	%f155, %r87;
	ex2.approx.ftz.f32 	%f156, %f154;
	mul.f32 	%f157, %f156, %f155;
	div.rn.f32 	%f158, %f157, %f297;
	sub.f32 	%f159, %f131, %f294;
	fma.rn.f32 	%f160, %f159, 0f3BBB989D, 0f3F000000;
	cvt.sat.f32.f32 	%f161, %f160;
	fma.rm.f32 	%f162, %f161, %f137, %f136;
	add.f32 	%f163, %f162, 0fCB40007F;
	neg.f32 	%f164, %f163;
	fma.rn.f32 	%f165, %f159, 0f3FB8AA3B, %f164;
	fma.rn.f32 	%f166, %f159, 0f32A57060, %f165;
	mov.b32 	%r88, %f162;
	shl.b32 	%r89, %r88, 23;
	mov.b32 	%f167, %r89;
	ex2.approx.ftz.f32 	%f168, %f166;
	mul.f32 	%f169, %f168, %f167;
	div.rn.f32 	%f170, %f169, %f297;
	sub.f32 	%f171, %f132, %f294;
	fma.rn.f32 	%f172, %f171, 0f3BBB989D, 0f3F000000;
	cvt.sat.f32.f32 	%f173, %f172;
	fma.rm.f32 	%f174, %f173, %f137, %f136;
	add.f32 	%f175, %f174, 0fCB40007F;
	neg.f32 	%f176, %f175;
	fma.rn.f32 	%f177, %f171, 0f3FB8AA3B, %f176;
	fma.rn.f32 	%f178, %f171, 0f32A57060, %f177;
	mov.b32 	%r90, %f174;
	shl.b32 	%r91, %r90, 23;
	mov.b32 	%f179, %r91;
	ex2.approx.ftz.f32 	%f180, %f178;
	mul.f32 	%f181, %f180, %f179;
	div.rn.f32 	%f182, %f181, %f297;
	add.s64 	%rd27, %rd6, %rd25;
	st.global.v4.f32 	[%rd27], {%f146, %f158, %f170, %f182};
	mov.u32 	%r119, %r13;
$L__BB3_18:
	selp.s32 	%r92, -1, 0, %p2;
	setp.eq.s32 	%p23, %r14, %r92;
	@%p23 bra 	$L__BB3_21;
	add.s32 	%r118, %r4, %r119;
$L__BB3_20:
	mul.wide.u32 	%rd28, %r119, 16;
	add.s64 	%rd29, %rd3, %rd28;
	ld.global.v4.f32 	{%f183, %f184, %f185, %f186}, [%rd29];
	sub.f32 	%f187, %f183, %f294;
	fma.rn.f32 	%f188, %f187, 0f3BBB989D, 0f3F000000;
	cvt.sat.f32.f32 	%f189, %f188;
	mov.f32 	%f190, 0f4B400001;
	mov.f32 	%f191, 0f437C0000;
	fma.rm.f32 	%f192, %f189, %f191, %f190;
	add.f32 	%f193, %f192, 0fCB40007F;
	neg.f32 	%f194, %f193;
	fma.rn.f32 	%f195, %f187, 0f3FB8AA3B, %f194;
	fma.rn.f32 	%f196, %f187, 0f32A57060, %f195;
	mov.b32 	%r93, %f192;
	shl.b32 	%r94, %r93, 23;
	mov.b32 	%f197, %r94;
	ex2.approx.ftz.f32 	%f198, %f196;
	mul.f32 	%f199, %f198, %f197;
	div.rn.f32 	%f200, %f199, %f297;
	sub.f32 	%f201, %f184, %f294;
	fma.rn.f32 	%f202, %f201, 0f3BBB989D, 0f3F000000;
	cvt.sat.f32.f32 	%f203, %f202;
	fma.rm.f32 	%f204, %f203, %f191, %f190;
	add.f32 	%f205, %f204, 0fCB40007F;
	neg.f32 	%f206, %f205;
	fma.rn.f32 	%f207, %f201, 0f3FB8AA3B, %f206;
	fma.rn.f32 	%f208, %f201, 0f32A57060, %f207;
	mov.b32 	%r95, %f204;
	shl.b32 	%r96, %r95, 23;
	mov.b32 	%f209, %r96;
	ex2.approx.ftz.f32 	%f210, %f208;
	mul.f32 	%f211, %f210, %f209;
	div.rn.f32 	%f212, %f211, %f297;
	sub.f32 	%f213, %f185, %f294;
	fma.rn.f32 	%f214, %f213, 0f3BBB989D, 0f3F000000;
	cvt.sat.f32.f32 	%f215, %f214;
	fma.rm.f32 	%f216, %f215, %f191, %f190;
	add.f32 	%f217, %f216, 0fCB40007F;
	neg.f32 	%f218, %f217;
	fma.rn.f32 	%f219, %f213, 0f3FB8AA3B, %f218;
	fma.rn.f32 	%f220, %f213, 0f32A57060, %f219;
	mov.b32 	%r97, %f216;
	shl.b32 	%r98, %r97, 23;
	mov.b32 	%f221, %r98;
	ex2.approx.ftz.f32 	%f222, %f220;
	mul.f32 	%f223, %f222, %f221;
	div.rn.f32 	%f224, %f223, %f297;
	sub.f32 	%f225, %f186, %f294;
	fma.rn.f32 	%f226, %f225, 0f3BBB989D, 0f3F000000;
	cvt.sat.f32.f32 	%f227, %f226;
	fma.rm.f32 	%f228, %f227, %f191, %f190;
	add.f32 	%f229, %f228, 0fCB40007F;
	neg.f32 	%f230, %f229;
	fma.rn.f32 	%f231, %f225, 0f3FB8AA3B, %f230;
	fma.rn.f32 	%f232, %f225, 0f32A57060, %f231;
	mov.b32 	%r99, %f228;
	shl.b32 	%r100, %r99, 23;
	mov.b32 	%f233, %r100;
	ex2.approx.ftz.f32 	%f234, %f232;
	mul.f32 	%f235, %f234, %f233;
	div.rn.f32 	%f236, %f235, %f297;
	add.s64 	%rd30, %rd6, %rd28;
	st.global.v4.f32 	[%rd30], {%f200, %f212, %f224, %f236};
	add.s32 	%r101, %r119, %r4;
	mul.wide.u32 	%rd31, %r118, 16;
	add.s64 	%rd32, %rd3, %rd31;
	ld.global.v4.f32 	{%f237, %f238, %f239, %f240}, [%rd32];
	sub.f32 	%f241, %f237, %f294;
	fma.rn.f32 	%f242, %f241, 0f3BBB989D, 0f3F000000;
	cvt.sat.f32.f32 	%f243, %f242;
	fma.rm.f32 	%f244, %f243, %f191, %f190;
	add.f32 	%f245, %f244, 0fCB40007F;
	neg.f32 	%f246, %f245;
	fma.rn.f32 	%f247, %f241, 0f3FB8AA3B, %f246;
	fma.rn.f32 	%f248, %f241, 0f32A57060, %f247;
	mov.b32 	%r102, %f244;
	shl.b32 	%r103, %r102, 23;
	mov.b32 	%f249, %r103;
	ex2.approx.ftz.f32 	%f250, %f248;
	mul.f32 	%f251, %f250, %f249;
	div.rn.f32 	%f252, %f251, %f297;
	sub.f32 	%f253, %f238, %f294;
	fma.rn.f32 	%f254, %f253, 0f3BBB989D, 0f3F000000;
	cvt.sat.f32.f32 	%f255, %f254;
	fma.rm.f32 	%f256, %f255, %f191, %f190;
	add.f32 	%f257, %f256, 0fCB40007F;
	neg.f32 	%f258, %f257;
	fma.rn.f32 	%f259, %f253, 0f3FB8AA3B, %f258;
	fma.rn.f32 	%f260, %f253, 0f32A57060, %f259;
	mov.b32 	%r104, %f256;
	shl.b32 	%r105, %r104, 23;
	mov.b32 	%f261, %r105;
	ex2.approx.ftz.f32 	%f262, %f260;
	mul.f32 	%f263, %f262, %f261;
	div.rn.f32 	%f264, %f263, %f297;
	sub.f32 	%f265, %f239, %f294;
	fma.rn.f32 	%f266, %f265, 0f3BBB989D, 0f3F000000;
	cvt.sat.f32.f32 	%f267, %f266;
	fma.rm.f32 	%f268, %f267, %f191, %f190;
	add.f32 	%f269, %f268, 0fCB40007F;
	neg.f32 	%f270, %f269;
	fma.rn.f32 	%f271, %f265, 0f3FB8AA3B, %f270;
	fma.rn.f32 	%f272, %f265, 0f32A57060, %f271;
	mov.b32 	%r106, %f268;
	shl.b32 	%r107, %r106, 23;
	mov.b32 	%f273, %r107;
	ex2.approx.ftz.f32 	%f274, %f272;
	mul.f32 	%f275, %f274, %f273;
	div.rn.f32 	%f276, %f275, %f297;
	sub.f32 	%f277, %f240, %f294;
	fma.rn.f32 	%f278, %f277, 0f3BBB989D, 0f3F000000;
	cvt.sat.f32.f32 	%f279, %f278;
	fma.rm.f32 	%f280, %f279, %f191, %f190;
	add.f32 	%f281, %f280, 0fCB40007F;
	neg.f32 	%f282, %f281;
	fma.rn.f32 	%f283, %f277, 0f3FB8AA3B, %f282;
	fma.rn.f32 	%f284, %f277, 0f32A57060, %f283;
	mov.b32 	%r108, %f280;
	shl.b32 	%r109, %r108, 23;
	mov.b32 	%f285, %r109;
	ex2.approx.ftz.f32 	%f286, %f284;
	mul.f32 	%f287, %f286, %f285;
	div.rn.f32 	%f288, %f287, %f297;
	add.s64 	%rd33, %rd6, %rd31;
	st.global.v4.f32 	[%rd33], {%f252, %f264, %f276, %f288};
	add.s32 	%r119, %r101, %r4;
	shl.b32 	%r110, %r4, 1;
	add.s32 	%r118, %r118, %r110;
	setp.lt.s32 	%p24, %r119, %r11;
	@%p24 bra 	$L__BB3_20;
$L__BB3_21:
	add.s32 	%r111, %r111, %r3;
	setp.lt.s32 	%p25, %r111, %r40;
	@%p25 bra 	$L__BB3_2;
$L__BB3_22:
	ret;
$L__BB3_23:
	mul.wide.u32 	%rd22, %r115, 16;
	add.s64 	%rd23, %rd3, %rd22;
	ld.global.v4.f32 	{%f78, %f79, %f80, %f81}, [%rd23];
	sub.f32 	%f82, %f78, %f294;
	fma.rn.f32 	%f83, %f82, 0f3BBB989D, 0f3F000000;
	cvt.sat.f32.f32 	%f84, %f83;
	mov.f32 	%f85, 0f4B400001;
	mov.f32 	%f86, 0f437C0000;
	fma.rm.f32 	%f87, %f84, %f86, %f85;
	add.f32 	%f88, %f87, 0fCB40007F;
	neg.f32 	%f89, %f88;
	fma.rn.f32 	%f90, %f82, 0f3FB8AA3B, %f89;
	fma.rn.f32 	%f91, %f82, 0f32A57060, %f90;
	mov.b32 	%r71, %f87;
	shl.b32 	%r72, %r71, 23;
	mov.b32 	%f92, %r72;
	ex2.approx.ftz.f32 	%f93, %f91;
	sub.f32 	%f94, %f79, %f294;
	fma.rn.f32 	%f95, %f94, 0f3BBB989D, 0f3F000000;
	cvt.sat.f32.f32 	%f96, %f95;
	fma.rm.f32 	%f97, %f96, %f86, %f85;
	add.f32 	%f98, %f97, 0fCB40007F;
	neg.f32 	%f99, %f98;
	fma.rn.f32 	%f100, %f94, 0f3FB8AA3B, %f99;
	fma.rn.f32 	%f101, %f94, 0f32A57060, %f100;
	mov.b32 	%r73, %f97;
	shl.b32 	%r74, %r73, 23;
	mov.b32 	%f102, %r74;
	ex2.approx.ftz.f32 	%f103, %f101;
	mul.f32 	%f104, %f103, %f102;
	fma.rn.f32 	%f105, %f93, %f92, %f104;
	sub.f32 	%f106, %f80, %f294;
	fma.rn.f32 	%f107, %f106, 0f3BBB989D, 0f3F000000;
	cvt.sat.f32.f32 	%f108, %f107;
	fma.rm.f32 	%f109, %f108, %f86, %f85;
	add.f32 	%f110, %f109, 0fCB40007F;
	neg.f32 	%f111, %f110;
	fma.rn.f32 	%f112, %f106, 0f3FB8AA3B, %f111;
	fma.rn.f32 	%f113, %f106, 0f32A57060, %f112;
	mov.b32 	%r75, %f109;
	shl.b32 	%r76, %r75, 23;
	mov.b32 	%f114, %r76;
	ex2.approx.ftz.f32 	%f115, %f113;
	fma.rn.f32 	%f116, %f115, %f114, %f105;
	sub.f32 	%f117, %f81, %f294;
	fma.rn.f32 	%f118, %f117, 0f3BBB989D, 0f3F000000;
	cvt.sat.f32.f32 	%f119, %f118;
	fma.rm.f32 	%f120, %f119, %f86, %f85;
	add.f32 	%f121, %f120, 0fCB40007F;
	neg.f32 	%f122, %f121;
	fma.rn.f32 	%f123, %f117, 0f3FB8AA3B, %f122;
	fma.rn.f32 	%f124, %f117, 0f32A57060, %f123;
	mov.b32 	%r77, %f120;
	shl.b32 	%r78, %r77, 23;
	mov.b32 	%f125, %r78;
	ex2.approx.ftz.f32 	%f126, %f124;
	fma.rn.f32 	%f127, %f126, %f125, %f116;
	add.f32 	%f297, %f297, %f127;
	add.s32 	%r115, %r115, %r4;
	shl.b32 	%r79, %r115, 2;
	setp.lt.s32 	%p15, %r79, %r41;
	@%p15 bra 	$L__BB3_23;
	bra.uni 	$L__BB3_13;

}


// ===== COMPILED SASS (sm_100) =====

	.target	sm_100

	.elftype	@"ET_EXEC"


//--------------------- .note.nv.tkinfo           --------------------------
	.section	.note.nv.tkinfo,"",@"SHT_NOTE"
	.sectionflags	@"SHF_NOTE_NV_TKINFO"
	.tkinfo
        /*0018*/ 	.word	0x00000002
        /*0030*/ 	.string	""
        /*0030*/ 	.string	"ptxas"
        /*0030*/ 	.string	"Cuda compilation tools, release 13.0, V13.0.88"
        /*0030*/ 	.string	"Build cuda_13.0.r13.0/compiler.36424714_0"
        /*0030*/ 	.string	"-arch sm_100 -m 64 "



//--------------------- .note.nv.cuinfo           --------------------------
	.section	.note.nv.cuinfo,"",@"SHT_NOTE"
	.sectionflags	@"SHF_NOTE_NV_CUINFO"
        /*0018*/ 	.short	0x0002
        /*001a*/ 	.short	0x0064
        /*001c*/ 	.short	0x0082
	.zero		2


//--------------------- .nv.info                  --------------------------
	.section	.nv.info,"",@"SHT_CUDA_INFO"
	.align	4


	//----- nvinfo : EIATTR_REGCOUNT
	.align		4
        /*0000*/ 	.byte	0x04, 0x2f
        /*0002*/ 	.short	(.L_3 - .L_2)
	.align		4
.L_2:
        /*0004*/ 	.word	index@(_Z19softmax_block_levelIfEvPvS0_ii)
        /*0008*/ 	.word	0x00000020


	//----- nvinfo : EIATTR_FRAME_SIZE
	.align		4
.L_3:
        /*000c*/ 	.byte	0x04, 0x11
        /*000e*/ 	.short	(.L_5 - .L_4)
	.align		4
.L_4:
        /*0010*/ 	.word	index@($__internal_3_$__cuda_sm3x_div_rn_noftz_f32_slowpath)
        /*0014*/ 	.word	0x00000000


	//----- nvinfo : EIATTR_FRAME_SIZE
	.align		4
.L_5:
        /*0018*/ 	.byte	0x04, 0x11
        /*001a*/ 	.short	(.L_7 - .L_6)
	.align		4
.L_6:
        /*001c*/ 	.word	index@(_Z19softmax_block_levelIfEvPvS0_ii)
        /*0020*/ 	.word	0x00000000


	//----- nvinfo : EIATTR_REGCOUNT
	.align		4
.L_7:
        /*0024*/ 	.byte	0x04, 0x2f
        /*0026*/ 	.short	(.L_9 - .L_8)
	.align		4
.L_8:
        /*0028*/ 	.word	index@(_Z24softmax_block_level_fp16I6__halfEvPvS1_ii)
        /*002c*/ 	.word	0x00000020


	//----- nvinfo : EIATTR_FRAME_SIZE
	.align		4
.L_9:
        /*0030*/ 	.byte	0x04, 0x11
        /*0032*/ 	.short	(.L_11 - .L_10)
	.align		4
.L_10:
        /*0034*/ 	.word	index@($__internal_2_$__cuda_sm3x_div_rn_noftz_f32_slowpath)
        /*0038*/ 	.word	0x00000000


	//----- nvinfo : EIATTR_FRAME_SIZE
	.align		4
.L_11:
        /*003c*/ 	.byte	0x04, 0x11
        /*003e*/ 	.short	(.L_13 - .L_12)
	.align		4
.L_12:
        /*0040*/ 	.word	index@(_Z24softmax_block_level_fp16I6__halfEvPvS1_ii)
        /*0044*/ 	.word	0x00000000


	//----- nvinfo : EIATTR_REGCOUNT
	.align		4
.L_13:
        /*0048*/ 	.byte	0x04, 0x2f
        /*004a*/ 	.short	(.L_15 - .L_14)
	.align		4
.L_14:
        /*004c*/ 	.word	index@(_Z18softmax_warp_levelIfEvPvS0_ii)
        /*0050*/ 	.word	0x00000020


	//----- nvinfo : EIATTR_FRAME_SIZE
	.align		4
.L_15:
        /*0054*/ 	.byte	0x04, 0x11
        /*0056*/ 	.short	(.L_17 - .L_16)
	.align		4
.L_16:
        /*0058*/ 	.word	index@($__internal_1_$__cuda_sm3x_div_rn_noftz_f32_slowpath)
        /*005c*/ 	.word	0x00000008


	//----- nvinfo : EIATTR_FRAME_SIZE
	.align		4
.L_17:
        /*0060*/ 	.byte	0x04, 0x11
        /*0062*/ 	.short	(.L_19 - .L_18)
	.align		4
.L_18:
        /*0064*/ 	.word	index@(_Z18softmax_warp_levelIfEvPvS0_ii)
        /*0068*/ 	.word	0x00000008


	//----- nvinfo : EIATTR_REGCOUNT
	.align		4
.L_19:
        /*006c*/ 	.byte	0x04, 0x2f
        /*006e*/ 	.short	(.L_21 - .L_20)
	.align		4
.L_20:
        /*0070*/ 	.word	index@(_Z22softmax_warp_level_vecIfEvPvS0_ii)
        /*0074*/ 	.word	0x00000020


	//----- nvinfo : EIATTR_FRAME_SIZE
	.align		4
.L_21:
        /*0078*/ 	.byte	0x04, 0x11
        /*007a*/ 	.short	(.L_23 - .L_22)
	.align		4
.L_22:
        /*007c*/ 	.word	index@($__internal_0_$__cuda_sm3x_div_rn_noftz_f32_slowpath)
        /*0080*/ 	.word	0x00000000


	//----- nvinfo : EIATTR_FRAME_SIZE
	.align		4
.L_23:
        /*0084*/ 	.byte	0x04, 0x11
        /*0086*/ 	.short	(.L_25 - .L_24)
	.align		4
.L_24:
        /*0088*/ 	.word	index@(_Z22softmax_warp_level_vecIfEvPvS0_ii)
        /*008c*/ 	.word	0x00000000


	//----- nvinfo : EIATTR_MIN_STACK_SIZE
	.align		4
.L_25:
        /*0090*/ 	.byte	0x04, 0x12
        /*0092*/ 	.short	(.L_27 - .L_26)
	.align		4
.L_26:
        /*0094*/ 	.word	index@(_Z22softmax_warp_level_vecIfEvPvS0_ii)
        /*0098*/ 	.word	0x00000000


	//----- nvinfo : EIATTR_MIN_STACK_SIZE
	.align		4
.L_27:
        /*009c*/ 	.byte	0x04, 0x12
        /*009e*/ 	.short	(.L_29 - .L_28)
	.align		4
.L_28:
        /*00a0*/ 	.word	index@(_Z18softmax_warp_levelIfEvPvS0_ii)
        /*00a4*/ 	.word	0x00000008


	//----- nvinfo : EIATTR_MIN_STACK_SIZE
	.align		4
.L_29:
        /*00a8*/ 	.byte	0x04, 0x12
        /*00aa*/ 	.short	(.L_31 - .L_30)
	.align		4
.L_30:
        /*00ac*/ 	.word	index@(_Z24softmax_block_level_fp16I6__halfEvPvS1_ii)
        /*00b0*/ 	.word	0x00000000


	//----- nvinfo : EIATTR_MIN_STACK_SIZE
	.align		4
.L_31:
        /*00b4*/ 	.byte	0x04, 0x12
        /*00b6*/ 	.short	(.L_33 - .L_32)
	.align		4
.L_32:
        /*00b8*/ 	.word	index@(_Z19softmax_block_levelIfEvPvS0_ii)
        /*00bc*/ 	.word	0x00000000
.L_33:


//--------------------- .nv.compat                --------------------------
	.section	.nv.compat,"",@"SHT_CUDA_COMPAT_INFO"
	.align	4
        /*0000*/ 	.byte	0x02, 0x09, 0x00, 0x00, 0x02, 0x02, 0x01, 0x00, 0x02, 0x05, 0x05, 0x00, 0x03, 0x07, 0x01, 0x01
        /*0010*/ 	.byte	0x02, 0x03, 0x00, 0x00, 0x02, 0x06, 0x01, 0x00, 0x04, 0x0b, 0x08, 0x00, 0x01, 0x00, 0x00, 0x00
        /*0020*/ 	.byte	0x00, 0x00, 0x00, 0x00


//--------------------- .nv.info._Z22softmax_warp_level_vecIfEvPvS0_ii --------------------------
	.section	.nv.info._Z22softmax_warp_level_vecIfEvPvS0_ii,"",@"SHT_CUDA_INFO"
	.sectionflags	@""
	.align	4


	//----- nvinfo : EIATTR_CUDA_API_VERSION
	.align		4
        /*0000*/ 	.byte	0x04, 0x37
        /*0002*/ 	.short	(.L_35 - .L_34)
.L_34:
        /*0004*/ 	.word	0x00000082


	//----- nvinfo : EIATTR_KPARAM_INFO
	.align		4
.L_35:
        /*0008*/ 	.byte	0x04, 0x17
        /*000a*/ 	.short	(.L_37 - .L_36)
.L_36:
        /*000c*/ 	.word	0x00000000
        /*0010*/ 	.short	0x0003
        /*0012*/ 	.short	0x0014
        /*0014*/ 	.byte	0x00, 0xf0, 0x11, 0x00


	//----- nvinfo : EIATTR_KPARAM_INFO
	.align		4
.L_37:
        /*0018*/ 	.byte	0x04, 0x17
        /*001a*/ 	.short	(.L_39 - .L_38)
.L_38:
        /*001c*/ 	.word	0x00000000
        /*0020*/ 	.short	0x0002
        /*0022*/ 	.short	0x0010
        /*0024*/ 	.byte	0x00, 0xf0, 0x11, 0x00


	//----- nvinfo : EIATTR_KPARAM_INFO
	.align		4
.L_39:
        /*0028*/ 	.byte	0x04, 0x17
        /*002a*/ 	.short	(.L_41 - .L_40)
.L_40:
        /*002c*/ 	.word	0x00000000
        /*0030*/ 	.short	0x0001
        /*0032*/ 	.short	0x0008
        /*0034*/ 	.byte	0x00, 0xf5, 0x21, 0x00


	//----- nvinfo : EIATTR_KPARAM_INFO
	.align		4
.L_41:
        /*0038*/ 	.byte	0x04, 0x17
        /*003a*/ 	.short	(.L_43 - .L_42)
.L_42:
        /*003c*/ 	.word	0x00000000
        /*0040*/ 	.short	0x0000
        /*0042*/ 	.short	0x0000
        /*0044*/ 	.byte	0x00, 0xf5, 0x21, 0x00


	//----- nvinfo : EIATTR_SPARSE_MMA_MASK
	.align		4
.L_43:
        /*0048*/ 	.byte	0x03, 0x50
        /*004a*/ 	.short	0x0000


	//----- nvinfo : EIATTR_MAXREG_COUNT
	.align		4
        /*004c*/ 	.byte	0x03, 0x1b
        /*004e*/ 	.short	0x00ff


	//----- nvinfo : EIATTR_MERCURY_ISA_VERSION
	.align		4
        /*0050*/ 	.byte	0x03, 0x5f
        /*0052*/ 	.short	0x0101


	//----- nvinfo : EIATTR_COOP_GROUP_MASK_REGIDS
	.align		4
        /*0054*/ 	.byte	0x04, 0x29
        /*0056*/ 	.short	(.L_45 - .L_44)


	//   ....[0]....
.L_44:
        /*0058*/ 	.word	0xffffffff


	//   ....[1]....
        /*005c*/ 	.word	0xffffffff


	//   ....[2]....
        /*0060*/ 	.word	0xffffffff


	//   ....[3]....
        /*0064*/ 	.word	0xffffffff


	//----- nvinfo : EIATTR_COOP_GROUP_INSTR_OFFSETS
	.align		4
.L_45:
        /*0068*/ 	.byte	0x04, 0x28
        /*006a*/ 	.short	(.L_47 - .L_46)


	//   ....[0]....
.L_46:
        /*006c*/ 	.word	0x00000d20


	//   ....[1]....
        /*0070*/ 	.word	0x00000d80


	//   ....[2]....
        /*0074*/ 	.word	0x000010d0


	//   ....[3]....
        /*0078*/ 	.word	0x00001140


	//----- nvinfo : EIATTR_VRC_CTA_INIT_COUNT
	.align		4
.L_47:
        /*007c*/ 	.byte	0x02, 0x4a
	.zero		1
	.zero		1


	//----- nvinfo : EIATTR_EXIT_INSTR_OFFSETS
	.align		4
        /*0080*/ 	.byte	0x04, 0x1c
        /*0082*/ 	.short	(.L_49 - .L_48)


	//   ....[0]....
.L_48:
        /*0084*/ 	.word	0x00000080


	//   ....[1]....
        /*0088*/ 	.word	0x000025b0


	//----- nvinfo : EIATTR_CRS_STACK_SIZE
	.align		4
.L_49:
        /*008c*/ 	.byte	0x04, 0x1e
        /*008e*/ 	.short	(.L_51 - .L_50)
.L_50:
        /*0090*/ 	.word	0x00000000


	//----- nvinfo : EIATTR_CBANK_PARAM_SIZE
	.align		4
.L_51:
        /*0094*/ 	.byte	0x03, 0x19
        /*0096*/ 	.short	0x0018


	//----- nvinfo : EIATTR_PARAM_CBANK
	.align		4
        /*0098*/ 	.byte	0x04, 0x0a
        /*009a*/ 	.short	(.L_53 - .L_52)
	.align		4
.L_52:
        /*009c*/ 	.word	index@(.nv.constant0._Z22softmax_warp_level_vecIfEvPvS0_ii)
        /*00a0*/ 	.short	0x0380
        /*00a2*/ 	.short	0x0018


	//----- nvinfo : EIATTR_SW_WAR
	.align		4
.L_53:
        /*00a4*/ 	.byte	0x04, 0x36
        /*00a6*/ 	.short	(.L_55 - .L_54)
.L_54:
        /*00a8*/ 	.word	0x00000008
.L_55:


//--------------------- .nv.info._Z18softmax_warp_levelIfEvPvS0_ii --------------------------
	.section	.nv.info._Z18softmax_warp_levelIfEvPvS0_ii,"",@"SHT_CUDA_INFO"
	.sectionflags	@""
	.align	4


	//----- nvinfo : EIATTR_CUDA_API_VERSION
	.align		4
        /*0000*/ 	.byte	0x04, 0x37
        /*0002*/ 	.short	(.L_57 - .L_56)
.L_56:
        /*0004*/ 	.word	0x00000082


	//----- nvinfo : EIATTR_KPARAM_INFO
	.align		4
.L_57:
        /*0008*/ 	.byte	0x04, 0x17
        /*000a*/ 	.short	(.L_59 - .L_58)
.L_58:
        /*000c*/ 	.word	0x00000000
        /*0010*/ 	.short	0x0003
        /*0012*/ 	.short	0x0014
        /*0014*/ 	.byte	0x00, 0xf0, 0x11, 0x00


	//----- nvinfo : EIATTR_KPARAM_INFO
	.align		4
.L_59:
        /*0018*/ 	.byte	0x04, 0x17
        /*001a*/ 	.short	(.L_61 - .L_60)
.L_60:
        /*001c*/ 	.word	0x00000000
        /*0020*/ 	.short	0x0002
        /*0022*/ 	.short	0x0010
        /*0024*/ 	.byte	0x00, 0xf0, 0x11, 0x00


	//----- nvinfo : EIATTR_KPARAM_INFO
	.align		4
.L_61:
        /*0028*/ 	.byte	0x04, 0x17
        /*002a*/ 	.short	(.L_63 - .L_62)
.L_62:
        /*002c*/ 	.word	0x00000000
        /*0030*/ 	.short	0x0001
        /*0032*/ 	.short	0x0008
        /*0034*/ 	.byte	0x00, 0xf5, 0x21, 0x00


	//----- nvinfo : EIATTR_KPARAM_INFO
	.align		4
.L_63:
        /*0038*/ 	.byte	0x04, 0x17
        /*003a*/ 	.short	(.L_65 - .L_64)
.L_64:
        /*003c*/ 	.word	0x00000000
        /*0040*/ 	.short	0x0000
        /*0042*/ 	.short	0x0000
        /*0044*/ 	.byte	0x00, 0xf5, 0x21, 0x00


	//----- nvinfo : EIATTR_SPARSE_MMA_MASK
	.align		4
.L_65:
        /*0048*/ 	.byte	0x03, 0x50
        /*004a*/ 	.short	0x0000


	//----- nvinfo : EIATTR_MAXREG_COUNT
	.align		4
        /*004c*/ 	.byte	0x03, 0x1b
        /*004e*/ 	.short	0x00ff


	//----- nvinfo : EIATTR_EXTERNS
	.align		4
        /*0050*/ 	.byte	0x04, 0x0f
        /*0052*/ 	.short	(.L_67 - .L_66)


	//   ....[0]....
	.align		4
.L_66:
        /*0054*/ 	.word	index@(vprintf)


	//----- nvinfo : EIATTR_MERCURY_ISA_VERSION
	.align		4
.L_67:
        /*0058*/ 	.byte	0x03, 0x5f
        /*005a*/ 	.short	0x0101


	//----- nvinfo : EIATTR_COOP_GROUP_MASK_REGIDS
	.align		4
        /*005c*/ 	.byte	0x04, 0x29
        /*005e*/ 	.short	(.L_69 - .L_68)


	//   ....[0]....
.L_68:
        /*0060*/ 	.word	0xffffffff


	//   ....[1]....
        /*0064*/ 	.word	0xffffffff


	//   ....[2]....
        /*0068*/ 	.word	0xffffffff


	//   ....[3]....
        /*006c*/ 	.word	0xffffffff


	//   ....[4]....
        /*0070*/ 	.word	0x0500000f


	//   ....[5]....
        /*0074*/ 	.word	0x0500000f


	//   ....[6]....
        /*0078*/ 	.word	0x0500000f


	//   ....[7]....
        /*007c*/ 	.word	0x0500000f


	//----- nvinfo : EIATTR_COOP_GROUP_INSTR_OFFSETS
	.align		4
.L_69:
        /*0080*/ 	.byte	0x04, 0x28
        /*0082*/ 	.short	(.L_71 - .L_70)


	//   ....[0]....
.L_70:
        /*0084*/ 	.word	0x000006f0


	//   ....[1]....
        /*0088*/ 	.word	0x00000790


	//   ....[2]....
        /*008c*/ 	.word	0x00001000


	//   ....[3]....
        /*0090*/ 	.word	0x000010a0


	//   ....[4]....
        /*0094*/ 	.word	0x00002110


	//   ....[5]....
        /*0098*/ 	.word	0x000021b0


	//   ....[6]....
        /*009c*/ 	.word	0x00002250


	//   ....[7]....
        /*00a0*/ 	.word	0x000022f0


	//----- nvinfo : EIATTR_VRC_CTA_INIT_COUNT
	.align		4
.L_71:
        /*00a4*/ 	.byte	0x02, 0x4a
	.zero		1
	.zero		1


	//----- nvinfo : EIATTR_SYSCALL_OFFSETS
	.align		4
        /*00a8*/ 	.byte	0x04, 0x46
        /*00aa*/ 	.short	(.L_73 - .L_72)


	//   ....[0]....
.L_72:
        /*00ac*/ 	.word	0x00000860


	//   ....[1]....
        /*00b0*/ 	.word	0x00001170


	//----- nvinfo : EIATTR_EXIT_INSTR_OFFSETS
	.align		4
.L_73:
        /*00b4*/ 	.byte	0x04, 0x1c
        /*00b6*/ 	.short	(.L_75 - .L_74)


	//   ....[0]....
.L_74:
        /*00b8*/ 	.word	0x000000e0


	//   ....[1]....
        /*00bc*/ 	.word	0x000020b0


	//----- nvinfo : EIATTR_CRS_STACK_SIZE
	.align		4
.L_75:
        /*00c0*/ 	.byte	0x04, 0x1e
        /*00c2*/ 	.short	(.L_77 - .L_76)
.L_76:
        /*00c4*/ 	.word	0x00000000


	//----- nvinfo : EIATTR_CBANK_PARAM_SIZE
	.align		4
.L_77:
        /*00c8*/ 	.byte	0x03, 0x19
        /*00ca*/ 	.short	0x0018


	//----- nvinfo : EIATTR_PARAM_CBANK
	.align		4
        /*00cc*/ 	.byte	0x04, 0x0a
        /*00ce*/ 	.short	(.L_79 - .L_78)
	.align		4
.L_78:
        /*00d0*/ 	.word	index@(.nv.constant0._Z18softmax_warp_levelIfEvPvS0_ii)
        /*00d4*/ 	.short	0x0380
        /*00d6*/ 	.short	0x0018


	//----- nvinfo : EIATTR_SW_WAR
	.align		4
.L_79:
        /*00d8*/ 	.byte	0x04, 0x36
        /*00da*/ 	.short	(.L_81 - .L_80)
.L_80:
        /*00dc*/ 	.word	0x00000008
.L_81:


//--------------------- .nv.info._Z24softmax_block_level_fp16I6__halfEvPvS1_ii --------------------------
	.section	.nv.info._Z24softmax_block_level_fp16I6__halfEvPvS1_ii,"",@"SHT_CUDA_INFO"
	.sectionflags	@""
	.align	4


	//----- nvinfo : EIATTR_CUDA_API_VERSION
	.align		4
        /*0000*/ 	.byte	0x04, 0x37
        /*0002*/ 	.short	(.L_83 - .L_82)
.L_82:
        /*0004*/ 	.word	0x00000082


	//----- nvinfo : EIATTR_KPARAM_INFO
	.align		4
.L_83:
        /*0008*/ 	.byte	0x04, 0x17
        /*000a*/ 	.short	(.L_85 - .L_84)
.L_84:
        /*000c*/ 	.word	0x00000000
        /*0010*/ 	.short	0x0003
        /*0012*/ 	.short	0x0014
        /*0014*/ 	.byte	0x00, 0xf0, 0x11, 0x00


	//----- nvinfo : EIATTR_KPARAM_INFO
	.align		4
.L_85:
        /*0018*/ 	.byte	0x04, 0x17
        /*001a*/ 	.short	(.L_87 - .L_86)
.L_86:
        /*001c*/ 	.word	0x00000000
        /*0020*/ 	.short	0x0002
        /*0022*/ 	.short	0x0010
        /*0024*/ 	.byte	0x00, 0xf0, 0x11, 0x00


	//----- nvinfo : EIATTR_KPARAM_INFO
	.align		4
.L_87:
        /*0028*/ 	.byte	0x04, 0x17
        /*002a*/ 	.short	(.L_89 - .L_88)
.L_88:
        /*002c*/ 	.word	0x00000000
        /*0030*/ 	.short	0x0001
        /*0032*/ 	.short	0x0008
        /*0034*/ 	.byte	0x00, 0xf5, 0x21, 0x00


	//----- nvinfo : EIATTR_KPARAM_INFO
	.align		4
.L_89:
        /*0038*/ 	.byte	0x04, 0x17
        /*003a*/ 	.short	(.L_91 - .L_90)
.L_90:
        /*003c*/ 	.word	0x00000000
        /*0040*/ 	.short	0x0000
        /*0042*/ 	.short	0x0000
        /*0044*/ 	.byte	0x00, 0xf5, 0x21, 0x00


	//----- nvinfo : EIATTR_SPARSE_MMA_MASK
	.align		4
.L_91:
        /*0048*/ 	.byte	0x03, 0x50
        /*004a*/ 	.short	0x0000


	//----- nvinfo : EIATTR_MAXREG_COUNT
	.align		4
        /*004c*/ 	.byte	0x03, 0x1b
        /*004e*/ 	.short	0x00ff


	//----- nvinfo : EIATTR_NUM_BARRIERS
	.align		4
        /*0050*/ 	.byte	0x02, 0x4c
        /*0052*/ 	.byte	0x01
	.zero		1


	//----- nvinfo : EIATTR_MERCURY_ISA_VERSION
	.align		4
        /*0054*/ 	.byte	0x03, 0x5f
        /*0056*/ 	.short	0x0101


	//----- nvinfo : EIATTR_VRC_CTA_INIT_COUNT
	.align		4
        /*0058*/ 	.byte	0x02, 0x4a
	.zero		1
	.zero		1


	//----- nvinfo : EIATTR_EXIT_INSTR_OFFSETS
	.align		4
        /*005c*/ 	.byte	0x04, 0x1c
        /*005e*/ 	.short	(.L_93 - .L_92)


	//   ....[0]....
.L_92:
        /*0060*/ 	.word	0x000000e0


	//   ....[1]....
        /*0064*/ 	.word	0x00002300


	//----- nvinfo : EIATTR_CRS_STACK_SIZE
	.align		4
.L_93:
        /*0068*/ 	.byte	0x04, 0x1e
        /*006a*/ 	.short	(.L_95 - .L_94)
.L_94:
        /*006c*/ 	.word	0x00000000


	//----- nvinfo : EIATTR_CBANK_PARAM_SIZE
	.align		4
.L_95:
        /*0070*/ 	.byte	0x03, 0x19
        /*0072*/ 	.short	0x0018


	//----- nvinfo : EIATTR_PARAM_CBANK
	.align		4
        /*0074*/ 	.byte	0x04, 0x0a
        /*0076*/ 	.short	(.L_97 - .L_96)
	.align		4
.L_96:
        /*0078*/ 	.word	index@(.nv.constant0._Z24softmax_block_level_fp16I6__halfEvPvS1_ii)
        /*007c*/ 	.short	0x0380
        /*007e*/ 	.short	0x0018


	//----- nvinfo : EIATTR_SW_WAR
	.align		4
.L_97:
        /*0080*/ 	.byte	0x04, 0x36
        /*0082*/ 	.short	(.L_99 - .L_98)
.L_98:
        /*0084*/ 	.word	0x00000008
.L_99:


//--------------------- .nv.info._Z19softmax_block_levelIfEvPvS0_ii --------------------------
	.section	.nv.info._Z19softmax_block_levelIfEvPvS0_ii,"",@"SHT_CUDA_INFO"
	.sectionflags	@""
	.align	4


	//----- nvinfo : EIATTR_CUDA_API_VERSION
	.align		4
        /*0000*/ 	.byte	0x04, 0x37
        /*0002*/ 	.short	(.L_101 - .L_100)
.L_100:
        /*0004*/ 	.word	0x00000082


	//----- nvinfo : EIATTR_KPARAM_INFO
	.align		4
.L_101:
        /*0008*/ 	.byte	0x04, 0x17
        /*000a*/ 	.short	(.L_103 - .L_102)
.L_102:
        /*000c*/ 	.word	0x00000000
        /*0010*/ 	.short	0x0003
        /*0012*/ 	.short	0x0014
        /*0014*/ 	.byte	0x00, 0xf0, 0x11, 0x00


	//----- nvinfo : EIATTR_KPARAM_INFO
	.align		4
.L_103:
        /*0018*/ 	.byte	0x04, 0x17
        /*001a*/ 	.short	(.L_105 - .L_104)
.L_104:
        /*001c*/ 	.word	0x00000000
        /*0020*/ 	.short	0x0002
        /*0022*/ 	.short	0x0010
        /*0024*/ 	.byte	0x00, 0xf0, 0x11, 0x00


	//----- nvinfo : EIATTR_KPARAM_INFO
	.align		4
.L_105:
        /*0028*/ 	.byte	0x04, 0x17
        /*002a*/ 	.short	(.L_107 - .L_106)
.L_106:
        /*002c*/ 	.word	0x00000000
        /*0030*/ 	.short	0x0001
        /*0032*/ 	.short	0x0008
        /*0034*/ 	.byte	0x00, 0xf5, 0x21, 0x00


	//----- nvinfo : EIATTR_KPARAM_INFO
	.align		4
.L_107:
        /*0038*/ 	.byte	0x04, 0x17
        /*003a*/ 	.short	(.L_109 - .L_108)
.L_108:
        /*003c*/ 	.word	0x00000000
        /*0040*/ 	.short	0x0000
        /*0042*/ 	.short	0x0000
        /*0044*/ 	.byte	0x00, 0xf5, 0x21, 0x00


	//----- nvinfo : EIATTR_SPARSE_MMA_MASK
	.align		4
.L_109:
        /*0048*/ 	.byte	0x03, 0x50
        /*004a*/ 	.short	0x0000


	//----- nvinfo : EIATTR_MAXREG_COUNT
	.align		4
        /*004c*/ 	.byte	0x03, 0x1b
        /*004e*/ 	.short	0x00ff


	//----- nvinfo : EIATTR_NUM_BARRIERS
	.align		4
        /*0050*/ 	.byte	0x02, 0x4c
        /*0052*/ 	.byte	0x01
	.zero		1


	//----- nvinfo : EIATTR_MERCURY_ISA_VERSION
	.align		4
        /*0054*/ 	.byte	0x03, 0x5f
        /*0056*/ 	.short	0x0101


	//----- nvinfo : EIATTR_VRC_CTA_INIT_COUNT
	.align		4
        /*0058*/ 	.byte	0x02, 0x4a
	.zero		1
	.zero		1


	//----- nvinfo : EIATTR_EXIT_INSTR_OFFSETS
	.align		4
        /*005c*/ 	.byte	0x04, 0x1c
        /*005e*/ 	.short	(.L_111 - .L_110)


	//   ....[0]....
.L_110:
        /*0060*/ 	.word	0x000000e0


	//   ....[1]....
        /*0064*/ 	.word	0x00001ed0


	//----- nvinfo : EIATTR_CRS_STACK_SIZE
	.align		4
.L_111:
        /*0068*/ 	.byte	0x04, 0x1e
        /*006a*/ 	.short	(.L_113 - .L_112)
.L_112:
        /*006c*/ 	.word	0x00000000


	//----- nvinfo : EIATTR_CBANK_PARAM_SIZE
	.align		4
.L_113:
        /*0070*/ 	.byte	0x03, 0x19
        /*0072*/ 	.short	0x0018


	//----- nvinfo : EIATTR_PARAM_CBANK
	.align		4
        /*0074*/ 	.byte	0x04, 0x0a
        /*0076*/ 	.short	(.L_115 - .L_114)
	.align		4
.L_114:
        /*0078*/ 	.word	index@(.nv.constant0._Z19softmax_block_levelIfEvPvS0_ii)
        /*007c*/ 	.short	0x0380
        /*007e*/ 	.short	0x0018


	//----- nvinfo : EIATTR_SW_WAR
	.align		4
.L_115:
        /*0080*/ 	.byte	0x04, 0x36
        /*0082*/ 	.short	(.L_117 - .L_116)
.L_116:
        /*0084*/ 	.word	0x00000008
.L_117:


//--------------------- .nv.callgraph             --------------------------
	.section	.nv.callgraph,"",@"SHT_CUDA_CALLGRAPH"
	.align	4
	.sectionentsize	8
	.align		4
        /*0000*/ 	.word	0x00000000
	.align		4
        /*0004*/ 	.word	0xffffffff
	.align		4
        /*0008*/ 	.word	index@(_Z18softmax_warp_levelIfEvPvS0_ii)
	.align		4
        /*000c*/ 	.word	index@(vprintf)
	.align		4
        /*0010*/ 	.word	0x00000000
	.align		4
        /*0014*/ 	.word	0xfffffffe
	.align		4
        /*0018*/ 	.word	0x00000000
	.align		4
        /*001c*/ 	.word	0xfffffffd
	.align		4
        /*0020*/ 	.word	0x00000000
	.align		4
        /*0024*/ 	.word	0xfffffffc


//--------------------- .nv.constant4             --------------------------
	.section	.nv.constant4,"a",@progbits
	.align	8
	.align		8
.nv.constant4:
        /*0000*/ 	.dword	$str
	.align		8
        /*0008*/ 	.dword	$str$1
	.align		8
        /*0010*/ 	.dword	vprintf


//--------------------- .text._Z22softmax_warp_level_vecIfEvPvS0_ii --------------------------
	.section	.text._Z22softmax_warp_level_vecIfEvPvS0_ii,"ax",@progbits
	.align	128
        .global         _Z22softmax_warp_level_vecIfEvPvS0_ii
        .type           _Z22softmax_warp_level_vecIfEvPvS0_ii,@function
        .size           _Z22softmax_warp_level_vecIfEvPvS0_ii,(.L_x_216 - _Z22softmax_warp_level_vecIfEvPvS0_ii)
        .other          _Z22softmax_warp_level_vecIfEvPvS0_ii,@"STO_CUDA_ENTRY STV_DEFAULT"
_Z22softmax_warp_level_vecIfEvPvS0_ii:
.text._Z22softmax_warp_level_vecIfEvPvS0_ii:
[----:B------:R-:W-:Y:S08]  /*0000*/  LDC R1, c[0x0][0x37c] ;  /* 0x0000df00ff017b82 */ /* 0x000ff00000000800 */
[----:B------:R-:W-:Y:S01]  /*0010*/  S2UR UR6, SR_CTAID.Y ;  /* 0x00000000000679c3 */ /* 0x000fe20000002600 */
[----:B------:R-:W0:Y:S01]  /*0020*/  LDCU UR10, c[0x0][0x360] ;  /* 0x00006c00ff0a77ac */ /* 0x000e220008000800 */
[----:B------:R-:W1:Y:S06]  /*0030*/  LDCU UR11, c[0x0][0x370] ;  /* 0x00006e00ff0b77ac */ /* 0x000e6c0008000800 */
[----:B------:R-:W1:Y:S08]  /*0040*/  S2UR UR4, SR_CTAID.X ;  /* 0x00000000000479c3 */ /* 0x000e700000002500 */
[----:B------:R-:W2:Y:S01]  /*0050*/  LDC R0, c[0x0][0x390] ;  /* 0x0000e400ff007b82 */ /* 0x000ea20000000800 */
[----:B-1----:R-:W-:-:S06]  /*0060*/  UIMAD UR6, UR6, UR11, UR4 ;  /* 0x0000000b060672a4 */ /* 0x002fcc000f8e0204 */
[----:B--2---:R-:W-:-:S13]  /*0070*/  ISETP.LE.AND P0, PT, R0, UR6, PT ;  /* 0x0000000600007c0c */ /* 0x004fda000bf03270 */
[----:B0-----:R-:W-:Y:S05]  /*0080*/  @P0 EXIT ;  /* 0x000000000000094d */ /* 0x001fea0003800000 */
[----:B------:R-:W0:Y:S01]  /*0090*/  LDCU UR14, c[0x0][0x394] ;  /* 0x00007280ff0e77ac */ /* 0x000e220008000800 */
[----:B------:R-:W1:Y:S01]  /*00a0*/  S2R R28, SR_TID.Y ;  /* 0x00000000001c7919 */ /* 0x000e620000002200 */
[----:B------:R-:W-:Y:S01]  /*00b0*/  HFMA2 R23, -RZ, RZ, 0, 0 ;  /* 0x00000000ff177431 */ /* 0x000fe200000001ff */
[----:B------:R-:W-:Y:S01]  /*00c0*/  MOV R24, 0xfcf0bdc2 ;  /* 0xfcf0bdc200187802 */ /* 0x000fe20000000f00 */
[----:B------:R-:W2:Y:S01]  /*00d0*/  LDCU UR8, c[0x0][0x364] ;  /* 0x00006c80ff0877ac */ /* 0x000ea20008000800 */
[----:B0-----:R-:W-:Y:S01]  /*00e0*/  MOV R0, UR14 ;  /* 0x0000000e00007c02 */ /* 0x001fe20008000f00 */
[----:B------:R-:W-:Y:S02]  /*00f0*/  UISETP.NE.AND UP0, UPT, UR14, URZ, UPT ;  /* 0x000000ff0e00728c */ /* 0x000fe4000bf05270 */
[----:B------:R-:W-:Y:S01]  /*0100*/  USHF.R.S32.HI UR7, URZ, 0x1f, UR14 ;  /* 0x0000001fff077899 */ /* 0x000fe2000801140e */
[----:B------:R-:W-:Y:S01]  /*0110*/  IABS R5, R0 ;  /* 0x0000000000057213 */ /* 0x000fe20000000000 */
[----:B--2---:R-:W-:-:S02]  /*0120*/  UIMAD UR8, UR10, UR8, URZ ;  /* 0x000000080a0872a4 */ /* 0x004fc4000f8e02ff */
[----:B------:R-:W-:Y:S01]  /*0130*/  ULEA.HI UR7, UR7, UR14, URZ, 0x2 ;  /* 0x0000000e07077291 */ /* 0x000fe2000f8f10ff */
[----:B------:R-:W0:Y:S01]  /*0140*/  I2F.RP R0, R5 ;  /* 0x0000000500007306 */ /* 0x000e220000209400 */
[----:B------:R-:W-:Y:S02]  /*0150*/  USHF.L.U32 UR4, UR8, 0x2, URZ ;  /* 0x0000000208047899 */ /* 0x000fe400080006ff */
[----:B------:R-:W-:-:S04]  /*0160*/  USHF.R.U32.HI UR13, URZ, 0x1, UR8 ;  /* 0x00000001ff0d7899 */ /* 0x000fc80008011608 */
[----:B------:R-:W-:Y:S01]  /*0170*/  MOV R4, UR4 ;  /* 0x0000000400047c02 */ /* 0x000fe20008000f00 */
[----:B------:R-:W-:Y:S01]  /*0180*/  ULOP3.LUT UR4, UR4, UR14, URZ, 0x3c, !UPT ;  /* 0x0000000e04047292 */ /* 0x000fe2000f8e3cff */
[----:B0-----:R-:W0:Y:S02]  /*0190*/  MUFU.RCP R0, R0 ;  /* 0x0000000000007308 */ /* 0x001e240000001000 */
[----:B0-----:R-:W-:Y:S02]  /*01a0*/  IADD3 R2, PT, PT, R0, 0xffffffe, RZ ;  /* 0x0ffffffe00027810 */ /* 0x001fe40007ffe0ff */
[----:B------:R-:W-:-:S04]  /*01b0*/  IABS R0, R4 ;  /* 0x0000000400007213 */ /* 0x000fc80000000000 */
[----:B------:R0:W2:Y:S02]  /*01c0*/  F2I.FTZ.U32.TRUNC.NTZ R3, R2 ;  /* 0x0000000200037305 */ /* 0x0000a4000021f000 */
[----:B0-----:R-:W-:Y:S01]  /*01d0*/  IMAD.MOV.U32 R2, RZ, RZ, RZ ;  /* 0x000000ffff027224 */ /* 0x001fe200078e00ff */
[----:B--2---:R-:W-:-:S05]  /*01e0*/  IADD3 R6, PT, PT, RZ, -R3, RZ ;  /* 0x80000003ff067210 */ /* 0x004fca0007ffe0ff */
[----:B------:R-:W-:-:S04]  /*01f0*/  IMAD R7, R6, R5, RZ ;  /* 0x0000000506077224 */ /* 0x000fc800078e02ff */
[----:B------:R-:W-:Y:S01]  /*0200*/  IMAD.HI.U32 R3, R3, R7, R2 ;  /* 0x0000000703037227 */ /* 0x000fe200078e0002 */
[----:B------:R-:W-:-:S05]  /*0210*/  IADD3 R7, PT, PT, RZ, -UR8, RZ ;  /* 0x80000008ff077c10 */ /* 0x000fca000fffe0ff */
[----:B------:R-:W-:-:S05]  /*0220*/  IMAD.HI.U32 R3, R3, R0, RZ ;  /* 0x0000000003037227 */ /* 0x000fca00078e00ff */
[----:B------:R-:W-:-:S05]  /*0230*/  IADD3 R2, PT, PT, -R3, RZ, RZ ;  /* 0x000000ff03027210 */ /* 0x000fca0007ffe1ff */
[----:B------:R-:W-:-:S05]  /*0240*/  IMAD R0, R5, R2, R0 ;  /* 0x0000000205007224 */ /* 0x000fca00078e0200 */
[----:B------:R-:W-:-:S13]  /*0250*/  ISETP.GT.U32.AND P1, PT, R5, R0, PT ;  /* 0x000000000500720c */ /* 0x000fda0003f24070 */
[-C--:B------:R-:W-:Y:S02]  /*0260*/  @!P1 IADD3 R0, PT, PT, R0, -R5.reuse, RZ ;  /* 0x8000000500009210 */ /* 0x080fe40007ffe0ff */
[----:B------:R-:W-:Y:S02]  /*0270*/  @!P1 IADD3 R3, PT, PT, R3, 0x1, RZ ;  /* 0x0000000103039810 */ /* 0x000fe40007ffe0ff */
[----:B------:R-:W-:Y:S02]  /*0280*/  ISETP.GE.U32.AND P0, PT, R0, R5, PT ;  /* 0x000000050000720c */ /* 0x000fe40003f06070 */
[----:B------:R-:W0:Y:S11]  /*0290*/  I2F.U32.RP R5, UR8 ;  /* 0x0000000800057d06 */ /* 0x000e360008209000 */
[----:B------:R-:W-:-:S02]  /*02a0*/  @P0 IADD3 R3, PT, PT, R3, 0x1, RZ ;  /* 0x0000000103030810 */ /* 0x000fc40007ffe0ff */
[----:B------:R-:W-:Y:S02]  /*02b0*/  ISETP.LE.AND P0, PT, RZ, UR4, PT ;  /* 0x00000004ff007c0c */ /* 0x000fe4000bf03270 */
[----:B------:R-:W-:Y:S01]  /*02c0*/  R2UR UR4, R3 ;  /* 0x00000000030472ca */ /* 0x000fe200000e0000 */
[----:B0-----:R-:W0:Y:S01]  /*02d0*/  MUFU.RCP R5, R5 ;  /* 0x0000000500057308 */ /* 0x001e220000001000 */
[----:B------:R-:W1:Y:S11]  /*02e0*/  S2R R3, SR_TID.X ;  /* 0x0000000000037919 */ /* 0x000e760000002100 */
[----:B------:R-:W-:-:S05]  /*02f0*/  @!P0 IMAD R0, RZ, RZ, -UR4 ;  /* 0x80000004ff008e24 */ /* 0x000fca000f8e02ff */
[----:B------:R-:W-:Y:S02]  /*0300*/  @!P0 R2UR UR4, R0 ;  /* 0x00000000000482ca */ /* 0x000fe400000e0000 */
[----:B0-----:R-:W-:-:S07]  /*0310*/  IADD3 R2, PT, PT, R5, 0xffffffe, RZ ;  /* 0x0ffffffe05027810 */ /* 0x001fce0007ffe0ff */
[----:B------:R-:W-:-:S04]  /*0320*/  @!UP0 ULOP3.LUT UR4, URZ, UR14, URZ, 0x33, !UPT ;  /* 0x0000000eff048292 */ /* 0x000fc8000f8e33ff */
[----:B------:R-:W-:Y:S01]  /*0330*/  UISETP.LT.AND UP0, UPT, UR4, 0x1, UPT ;  /* 0x000000010400788c */ /* 0x000fe2000bf01270 */
[----:B-1----:R-:W-:-:S03]  /*0340*/  IMAD R28, R28, UR10, R3 ;  /* 0x0000000a1c1c7c24 */ /* 0x002fc6000f8e0203 */
[----:B------:R-:W-:Y:S01]  /*0350*/  USEL UR12, UR4, 0x1, !UP0 ;  /* 0x00000001040c7887 */ /* 0x000fe2000c000000 */
[----:B------:R0:W1:Y:S02]  /*0360*/  F2I.FTZ.U32.TRUNC.NTZ R3, R2 ;  /* 0x0000000200037305 */ /* 0x000064000021f000 */
[----:B------:R-:W-:Y:S01]  /*0370*/  UMOV UR4, URZ ;  /* 0x000000ff00047c82 */ /* 0x000fe20008000000 */
[----:B------:R-:W-:Y:S01]  /*0380*/  UIADD3 UR9, UPT, UPT, URZ, -UR12, URZ ;  /* 0x8000000cff097290 */ /* 0x000fe2000fffe0ff */
[----:B------:R-:W-:Y:S01]  /*0390*/  IADD3 R27, PT, PT, R28, UR8, RZ ;  /* 0x000000081c1b7c10 */ /* 0x000fe2000fffe0ff */
[----:B------:R-:W-:-:S03]  /*03a0*/  UISETP.NE.U32.AND UP0, UPT, UR12, URZ, UPT ;  /* 0x000000ff0c00728c */ /* 0x000fc6000bf05070 */
[----:B------:R-:W2:Y:S01]  /*03b0*/  I2F.U32.RP R0, UR12 ;  /* 0x0000000c00007d06 */ /* 0x000ea20008209000 */
[----:B0-----:R-:W-:Y:S02]  /*03c0*/  HFMA2 R2, -RZ, RZ, 0, 0 ;  /* 0x00000000ff027431 */ /* 0x001fe400000001ff */
[----:B-1----:R-:W-:-:S04]  /*03d0*/  IMAD R7, R7, R3, RZ ;  /* 0x0000000307077224 */ /* 0x002fc800078e02ff */
[----:B------:R-:W-:Y:S01]  /*03e0*/  IMAD.HI.U32 R3, R3, R7, R2 ;  /* 0x0000000703037227 */ /* 0x000fe200078e0002 */
[----:B--2---:R-:W0:Y:S02]  /*03f0*/  MUFU.RCP R0, R0 ;  /* 0x0000000000007308 */ /* 0x004e240000001000 */
[----:B0-----:R-:W-:-:S06]  /*0400*/  IADD3 R4, PT, PT, R0, 0xffffffe, RZ ;  /* 0x0ffffffe00047810 */ /* 0x001fcc0007ffe0ff */
[----:B------:R-:W0:Y:S02]  /*0410*/  F2I.FTZ.U32.TRUNC.NTZ R4, R4 ;  /* 0x0000000400047305 */ /* 0x000e24000021f000 */
[----:B0-----:R-:W-:-:S13]  /*0420*/  R2UR UR5, R4 ;  /* 0x00000000040572ca */ /* 0x001fda00000e0000 */
[----:B------:R-:W-:-:S04]  /*0430*/  UIMAD UR9, UR9, UR5, URZ ;  /* 0x00000005090972a4 */ /* 0x000fc8000f8e02ff */
[----:B------:R-:W-:Y:S02]  /*0440*/  UIMAD.WIDE.U32 UR4, UR5, UR9, UR4 ;  /* 0x00000009050472a5 */ /* 0x000fe4000f8e0004 */
[----:B------:R-:W-:-:S04]  /*0450*/  USHF.R.S32.HI UR9, URZ, 0x2, UR7 ;  /* 0x00000002ff097899 */ /* 0x000fc80008011407 */
[----:B------:R-:W-:Y:S01]  /*0460*/  IMAD.HI.U32 R22, R28, UR5, RZ ;  /* 0x000000051c167c27 */ /* 0x000fe2000f8e00ff */
[----:B------:R-:W-:Y:S01]  /*0470*/  UIMAD.WIDE.U32 UR4, UR5, UR13, URZ ;  /* 0x0000000d050472a5 */ /* 0x000fe2000f8e00ff */
[C---:B------:R-:W-:Y:S01]  /*0480*/  ISETP.GE.AND P1, PT, R27.reuse, UR9, PT ;  /* 0x000000091b007c0c */ /* 0x040fe2000bf26270 */
[----:B------:R-:W-:Y:S01]  /*0490*/  ULOP3.LUT UR4, URZ, UR12, URZ, 0x33, !UPT ;  /* 0x0000000cff047292 */ /* 0x000fe2000f8e33ff */
[----:B------:R-:W-:Y:S01]  /*04a0*/  IMAD.MOV R5, RZ, RZ, -R22 ;  /* 0x000000ffff057224 */ /* 0x000fe200078e0a16 */
[----:B------:R-:W-:Y:S01]  /*04b0*/  VIMNMX R4, PT, PT, R27, UR9, !PT ;  /* 0x000000091b047c48 */ /* 0x000fe2000ffe0100 */
[----:B------:R-:W-:Y:S01]  /*04c0*/  UIADD3 UR7, UPT, UPT, -UR5, URZ, URZ ;  /* 0x000000ff05077290 */ /* 0x000fe2000fffe1ff */
[----:B------:R-:W-:Y:S01]  /*04d0*/  SEL R25, RZ, 0x1, P1 ;  /* 0x00000001ff197807 */ /* 0x000fe20000800000 */
[----:B------:R-:W-:Y:S02]  /*04e0*/  IMAD R0, R5, UR12, R28 ;  /* 0x0000000c05007c24 */ /* 0x000fe4000f8e021c */
[----:B------:R-:W-:Y:S01]  /*04f0*/  UIMAD UR7, UR12, UR7, UR13 ;  /* 0x000000070c0772a4 */ /* 0x000fe2000f8e020d */
[----:B------:R-:W-:-:S02]  /*0500*/  IADD3 R4, PT, PT, R4, -R27, -R25 ;  /* 0x8000001b04047210 */ /* 0x000fc40007ffe819 */
[----:B------:R-:W-:Y:S01]  /*0510*/  ISETP.GE.U32.AND P2, PT, R0, UR12, PT ;  /* 0x0000000c00007c0c */ /* 0x000fe2000bf46070 */
[----:B------:R-:W-:Y:S02]  /*0520*/  UISETP.GE.U32.AND UP1, UPT, UR7, UR12, UPT ;  /* 0x0000000c0700728c */ /* 0x000fe4000bf26070 */
[----:B------:R-:W-:-:S05]  /*0530*/  IMAD.HI.U32 R26, R3, R4, RZ ;  /* 0x00000004031a7227 */ /* 0x000fca00078e00ff */
[----:B------:R-:W-:-:S04]  /*0540*/  IADD3 R3, PT, PT, -R26, RZ, RZ ;  /* 0x000000ff1a037210 */ /* 0x000fc80007ffe1ff */
[----:B------:R-:W-:Y:S02]  /*0550*/  @UP1 UIADD3 UR7, UPT, UPT, -UR12, UR7, URZ ;  /* 0x000000070c071290 */ /* 0x000fe4000fffe1ff */
[----:B------:R-:W-:Y:S01]  /*0560*/  @P2 IADD3 R0, PT, PT, R0, -UR12, RZ ;  /* 0x8000000c00002c10 */ /* 0x000fe2000fffe0ff */
[----:B------:R-:W-:Y:S01]  /*0570*/  IMAD R4, R3, UR8, R4 ;  /* 0x0000000803047c24 */ /* 0x000fe2000f8e0204 */
[----:B------:R-:W-:Y:S01]  /*0580*/  @P2 IADD3 R22, PT, PT, R22, 0x1, RZ ;  /* 0x0000000116162810 */ /* 0x000fe20007ffe0ff */
[----:B------:R-:W-:Y:S01]  /*0590*/  IMAD.U32 R3, RZ, RZ, UR4 ;  /* 0x00000004ff037e24 */ /* 0x000fe2000f8e00ff */
[----:B------:R-:W-:Y:S01]  /*05a0*/  ISETP.GE.U32.AND P3, PT, R0, UR12, PT ;  /* 0x0000000c00007c0c */ /* 0x000fe2000bf66070 */
[----:B------:R-:W-:Y:S01]  /*05b0*/  UISETP.GE.U32.AND UP2, UPT, UR7, UR12, UPT ;  /* 0x0000000c0700728c */ /* 0x000fe2000bf46070 */
[----:B------:R-:W-:Y:S01]  /*05c0*/  ISETP.GE.U32.AND P0, PT, R4, UR8, PT ;  /* 0x0000000804007c0c */ /* 0x000fe2000bf06070 */
[----:B------:R-:W-:Y:S01]  /*05d0*/  @UP1 UIADD3 UR5, UPT, UPT, UR5, 0x1, URZ ;  /* 0x0000000105051890 */ /* 0x000fe2000fffe0ff */
[----:B------:R-:W-:Y:S01]  /*05e0*/  PLOP3.LUT P2, PT, PT, PT, UP0, 0x80, 0x8 ;  /* 0x000000000008781c */ /* 0x000fe20003f4f008 */
[----:B------:R-:W-:-:S07]  /*05f0*/  UIMAD UR7, UR10, UR11, URZ ;  /* 0x0000000b0a0772a4 */ /* 0x000fce000f8e02ff */
[----:B------:R-:W-:Y:S01]  /*0600*/  @UP2 UIADD3 UR5, UPT, UPT, UR5, 0x1, URZ ;  /* 0x0000000105052890 */ /* 0x000fe2000fffe0ff */
[----:B------:R-:W-:Y:S02]  /*0610*/  @P3 IADD3 R22, PT, PT, R22, 0x1, RZ ;  /* 0x0000000116163810 */ /* 0x000fe40007ffe0ff */
[----:B------:R-:W-:Y:S01]  /*0620*/  @P0 IADD3 R4, PT, PT, R4, -UR8, RZ ;  /* 0x8000000804040c10 */ /* 0x000fe2000fffe0ff */
[----:B------:R-:W-:Y:S01]  /*0630*/  @P0 VIADD R26, R26, 0x1 ;  /* 0x000000011a1a0836 */ /* 0x000fe20000000000 */
[----:B------:R-:W-:Y:S01]  /*0640*/  SEL R22, R3, R22, !P2 ;  /* 0x0000001603167207 */ /* 0x000fe20005000000 */
[----:B------:R-:W-:Y:S01]  /*0650*/  USEL UR10, UR4, UR5, !UP0 ;  /* 0x00000005040a7287 */ /* 0x000fe2000c000000 */
[----:B------:R-:W-:Y:S02]  /*0660*/  ISETP.GE.U32.AND P2, PT, R4, UR8, PT ;  /* 0x0000000804007c0c */ /* 0x000fe4000bf46070 */
[C---:B------:R-:W-:Y:S01]  /*0670*/  IADD3 R21, PT, PT, R22.reuse, UR8, RZ ;  /* 0x0000000816157c10 */ /* 0x040fe2000fffe0ff */
[----:B------:R-:W-:Y:S01]  /*0680*/  IMAD.SHL.U32 R2, R22, 0x4, RZ ;  /* 0x0000000416027824 */ /* 0x000fe200078e00ff */
[----:B------:R-:W-:-:S02]  /*0690*/  ISETP.NE.U32.AND P3, PT, RZ, UR8, PT ;  /* 0x00000008ff007c0c */ /* 0x000fc4000bf65070 */
[----:B------:R-:W-:-:S04]  /*06a0*/  SHF.L.U32 R3, R21, 0x2, RZ ;  /* 0x0000000215037819 */ /* 0x000fc800000006ff */
[C---:B------:R-:W-:Y:S02]  /*06b0*/  ISETP.GE.AND P4, PT, R3.reuse, UR14, PT ;  /* 0x0000000e03007c0c */ /* 0x040fe4000bf86270 */
[----:B------:R-:W-:Y:S01]  /*06c0*/  VIMNMX R0, PT, PT, R3, UR14, !PT ;  /* 0x0000000e03007c48 */ /* 0x000fe2000ffe0100 */
[----:B------:R-:W0:Y:S01]  /*06d0*/  LDCU.64 UR14, c[0x0][0x358] ;  /* 0x00006b00ff0e77ac */ /* 0x000e220008000a00 */
[----:B------:R-:W-:Y:S02]  /*06e0*/  SEL R20, RZ, 0x1, P4 ;  /* 0x00000001ff147807 */ /* 0x000fe40002000000 */
[----:B------:R-:W-:Y:S02]  /*06f0*/  @P2 IADD3 R26, PT, PT, R26, 0x1, RZ ;  /* 0x000000011a1a2810 */ /* 0x000fe40007ffe0ff */
[----:B------:R-:W-:Y:S02]  /*0700*/  @!P3 LOP3.LUT R26, RZ, UR8, RZ, 0x33, !PT ;  /* 0x00000008ff1abc12 */ /* 0x000fe4000f8e33ff */
[----:B------:R-:W-:-:S02]  /*0710*/  IADD3 R3, PT, PT, R0, -R3, -R20 ;  /* 0x8000000300037210 */ /* 0x000fc40007ffe814 */
[----:B------:R-:W-:Y:S02]  /*0720*/  IADD3 R25, PT, PT, R25, R26, RZ ;  /* 0x0000001a19197210 */ /* 0x000fe40007ffe0ff */
[----:B------:R-:W-:-:S07]  /*0730*/  IADD3 R0, PT, PT, R21, UR8, RZ ;  /* 0x0000000815007c10 */ /* 0x000fce000fffe0ff */
.L_x_41:
[----:B-1----:R-:W1:Y:S01]  /*0740*/  LDCU.64 UR16, c[0x0][0x390] ;  /* 0x00007200ff1077ac */ /* 0x002e620008000a00 */
[----:B------:R-:W-:Y:S01]  /*0750*/  BSSY.RECONVERGENT B0, `(.L_x_0) ;  /* 0x0000059000007945 */ /* 0x000fe20003800200 */
[----:B------:R-:W2:Y:S01]  /*0760*/  LDCU.64 UR4, c[0x0][0x380] ;  /* 0x00007000ff0477ac */ /* 0x000ea20008000a00 */
[----:B-1----:R-:W-:Y:S01]  /*0770*/  ISETP.GE.AND P0, PT, R2, UR17, PT ;  /* 0x0000001102007c0c */ /* 0x002fe2000bf06270 */
[----:B------:R-:W-:Y:S02]  /*0780*/  UIMAD UR11, UR6, UR17, URZ ;  /* 0x00000011060b72a4 */ /* 0x000fe4000f8e02ff */
[----:B------:R-:W-:Y:S02]  /*0790*/  UIADD3 UR6, UPT, UPT, UR7, UR6, URZ ;  /* 0x0000000607067290 */ /* 0x000fe4000fffe0ff */
[----:B--2---:R-:W-:Y:S02]  /*07a0*/  UIMAD.WIDE UR4, UR11, 0x4, UR4 ;  /* 0x000000040b0478a5 */ /* 0x004fe4000f8e0204 */
[----:B------:R-:W-:-:S06]  /*07b0*/  UISETP.GE.AND UP0, UPT, UR6, UR16, UPT ;  /* 0x000000100600728c */ /* 0x000fcc000bf06270 */
[----:B0-----:R-:W-:Y:S05]  /*07c0*/  @P0 BRA `(.L_x_1) ;  /* 0x0000000400440947 */ /* 0x001fea0003800000 */
[----:B------:R-:W-:Y:S01]  /*07d0*/  USHF.L.U32 UR16, UR8, 0x2, URZ ;  /* 0x0000000208107899 */ /* 0x000fe200080006ff */
[----:B------:R-:W-:Y:S01]  /*07e0*/  BSSY.RECONVERGENT B1, `(.L_x_2) ;  /* 0x0000031000017945 */ /* 0x000fe20003800200 */
[----:B------:R-:W-:-:S04]  /*07f0*/  IMAD.MOV.U32 R29, RZ, RZ, R22 ;  /* 0x000000ffff1d7224 */ /* 0x000fc800078e0016 */
[----:B------:R-:W-:Y:S02]  /*0800*/  IADD3 R7, PT, PT, RZ, -UR16, RZ ;  /* 0x80000010ff077c10 */ /* 0x000fe4000fffe0ff */
[----:B------:R-:W-:Y:S01]  /*0810*/  ISETP.NE.U32.AND P4, PT, RZ, UR16, PT ;  /* 0x00000010ff007c0c */ /* 0x000fe2000bf85070 */
[----:B------:R-:W1:Y:S08]  /*0820*/  I2F.U32.RP R6, UR16 ;  /* 0x0000001000067d06 */ /* 0x000e700008209000 */
[----:B-1----:R-:W1:Y:S02]  /*0830*/  MUFU.RCP R6, R6 ;  /* 0x0000000600067308 */ /* 0x002e640000001000 */
[----:B-1----:R-:W-:-:S06]  /*0840*/  IADD3 R4, PT, PT, R6, 0xffffffe, RZ ;  /* 0x0ffffffe06047810 */ /* 0x002fcc0007ffe0ff */
[----:B------:R1:W2:Y:S02]  /*0850*/  F2I.FTZ.U32.TRUNC.NTZ R5, R4 ;  /* 0x0000000400057305 */ /* 0x0002a4000021f000 */
[----:B-1----:R-:W-:Y:S01]  /*0860*/  MOV R4, RZ ;  /* 0x000000ff00047202 */ /* 0x002fe20000000f00 */
[----:B--2---:R-:W-:-:S04]  /*0870*/  IMAD R7, R7, R5, RZ ;  /* 0x0000000507077224 */ /* 0x004fc800078e02ff */
[----:B------:R-:W-:-:S06]  /*0880*/  IMAD.HI.U32 R8, R5, R7, R4 ;  /* 0x0000000705087227 */ /* 0x000fcc00078e0004 */
[----:B------:R-:W-:-:S04]  /*0890*/  IMAD.HI.U32 R5, R8, R3, RZ ;  /* 0x0000000308057227 */ /* 0x000fc800078e00ff */
[----:B------:R-:W-:-:S04]  /*08a0*/  IMAD.MOV R8, RZ, RZ, -R5 ;  /* 0x000000ffff087224 */ /* 0x000fc800078e0a05 */
[----:B------:R-:W-:-:S05]  /*08b0*/  IMAD R7, R8, UR16, R3 ;  /* 0x0000001008077c24 */ /* 0x000fca000f8e0203 */
[----:B------:R-:W-:-:S13]  /*08c0*/  ISETP.GE.U32.AND P2, PT, R7, UR16, PT ;  /* 0x0000001007007c0c */ /* 0x000fda000bf46070 */
[----:B------:R-:W-:Y:S02]  /*08d0*/  @P2 IADD3 R7, PT, PT, R7, -UR16, RZ ;  /* 0x8000001007072c10 */ /* 0x000fe4000fffe0ff */
[----:B------:R-:W-:Y:S02]  /*08e0*/  @P2 IADD3 R5, PT, PT, R5, 0x1, RZ ;  /* 0x0000000105052810 */ /* 0x000fe40007ffe0ff */
[----:B------:R-:W-:-:S13]  /*08f0*/  ISETP.GE.U32.AND P3, PT, R7, UR16, PT ;  /* 0x0000001007007c0c */ /* 0x000fda000bf66070 */
[----:B------:R-:W-:Y:S02]  /*0900*/  @P3 IADD3 R5, PT, PT, R5, 0x1, RZ ;  /* 0x0000000105053810 */ /* 0x000fe40007ffe0ff */
[----:B------:R-:W-:-:S04]  /*0910*/  @!P4 LOP3.LUT R5, RZ, UR16, RZ, 0x33, !PT ;  /* 0x00000010ff05cc12 */ /* 0x000fc8000f8e33ff */
[----:B------:R-:W-:-:S04]  /*0920*/  IADD3 R5, PT, PT, R20, R5, RZ ;  /* 0x0000000514057210 */ /* 0x000fc80007ffe0ff */
[C---:B------:R-:W-:Y:S02]  /*0930*/  LOP3.LUT R10, R5.reuse, 0x3, RZ, 0xc0, !PT ;  /* 0x00000003050a7812 */ /* 0x040fe400078ec0ff */
[----:B------:R-:W-:Y:S02]  /*0940*/  ISETP.GE.U32.AND P2, PT, R5, 0x3, PT ;  /* 0x000000030500780c */ /* 0x000fe40003f46070 */
[----:B------:R-:W-:-:S13]  /*0950*/  ISETP.NE.AND P3, PT, R10, 0x3, PT ;  /* 0x000000030a00780c */ /* 0x000fda0003f65270 */
[----:B------:R-:W-:Y:S05]  /*0960*/  @!P3 BRA `(.L_x_3) ;  /* 0x000000000060b947 */ /* 0x000fea0003800000 */
[----:B------:R-:W-:-:S05]  /*0970*/  HFMA2 R9, -RZ, RZ, 0, 9.5367431640625e-07 ;  /* 0x00000010ff097431 */ /* 0x000fca00000001ff */
[----:B------:R-:W-:-:S05]  /*0980*/  IMAD.WIDE.U32 R8, R22, R9, UR4 ;  /* 0x0000000416087e25 */ /* 0x000fca000f8e0009 */
[----:B0-----:R-:W2:Y:S01]  /*0990*/  LDG.E.128 R4, desc[UR14][R8.64] ;  /* 0x0000000e08047981 */ /* 0x001ea2000c1e1d00 */
[----:B------:R-:W-:Y:S02]  /*09a0*/  ISETP.NE.AND P3, PT, R10, RZ, PT ;  /* 0x000000ff0a00720c */ /* 0x000fe40003f65270 */
[----:B------:R-:W-:Y:S02]  /*09b0*/  MOV R29, R21 ;  /* 0x00000015001d7202 */ /* 0x000fe40000000f00 */
[----:B--2---:R-:W-:-:S04]  /*09c0*/  FMNMX R6, R6, R7, !PT ;  /* 0x0000000706067209 */ /* 0x004fc80007800000 */
[----:B------:R-:W-:-:S04]  /*09d0*/  FMNMX3 R5, R4, R5, R6, !PT ;  /* 0x0000000504057276 */ /* 0x000fc80007800006 */
[----:B------:R-:W-:Y:S01]  /*09e0*/  FMNMX R24, R24, R5, !PT ;  /* 0x0000000518187209 */ /* 0x000fe20007800000 */
[----:B------:R-:W-:Y:S06]  /*09f0*/  @!P3 BRA `(.L_x_3) ;  /* 0x00000000003cb947 */ /* 0x000fec0003800000 */
[----:B------:R-:W-:Y:S02]  /*0a00*/  ISETP.NE.AND P3, PT, R10, 0x1, PT ;  /* 0x000000010a00780c */ /* 0x000fe40003f65270 */
[----:B------:R-:W-:-:S05]  /*0a10*/  MOV R5, UR8 ;  /* 0x0000000800057c02 */ /* 0x000fca0008000f00 */
[----:B------:R-:W-:Y:S01]  /*0a20*/  IMAD.WIDE R4, R5, 0x10, R8 ;  /* 0x0000001005047825 */ /* 0x000fe200078e0208 */
[----:B------:R-:W-:-:S05]  /*0a30*/  MOV R9, UR8 ;  /* 0x0000000800097c02 */ /* 0x000fca0008000f00 */
[----:B------:R-:W-:Y:S02]  /*0a40*/  @P3 IMAD.WIDE R8, R9, 0x10, R4 ;  /* 0x0000001009083825 */ /* 0x000fe400078e0204 */
[----:B------:R-:W2:Y:S04]  /*0a50*/  LDG.E.128 R4, desc[UR14][R4.64] ;  /* 0x0000000e04047981 */ /* 0x000ea8000c1e1d00 */
[----:B------:R-:W3:Y:S01]  /*0a60*/  @P3 LDG.E.128 R8, desc[UR14][R8.64] ;  /* 0x0000000e08083981 */ /* 0x000ee2000c1e1d00 */
[----:B------:R-:W-:Y:S01]  /*0a70*/  IMAD.MOV.U32 R29, RZ, RZ, R0 ;  /* 0x000000ffff1d7224 */ /* 0x000fe200078e0000 */
[----:B------:R-:W-:Y:S02]  /*0a80*/  @P3 IADD3 R29, PT, PT, R0, UR8, RZ ;  /* 0x00000008001d3c10 */ /* 0x000fe4000fffe0ff */
[----:B--2---:R-:W-:-:S04]  /*0a90*/  FMNMX R6, R6, R7, !PT ;  /* 0x0000000706067209 */ /* 0x004fc80007800000 */
[----:B------:R-:W-:Y:S02]  /*0aa0*/  FMNMX3 R7, R4, R5, R6, !PT ;  /* 0x0000000504077276 */ /* 0x000fe40007800006 */
[----:B---3--:R-:W-:Y:S02]  /*0ab0*/  @P3 FMNMX R10, R10, R11, !PT ;  /* 0x0000000b0a0a3209 */ /* 0x008fe40007800000 */
[----:B------:R-:W-:Y:S02]  /*0ac0*/  FMNMX R24, R24, R7, !PT ;  /* 0x0000000718187209 */ /* 0x000fe40007800000 */
[----:B------:R-:W-:-:S04]  /*0ad0*/  @P3 FMNMX3 R7, R8, R9, R10, !PT ;  /* 0x0000000908073276 */ /* 0x000fc8000780000a */
[----:B------:R-:W-:-:S07]  /*0ae0*/  @P3 FMNMX R24, R24, R7, !PT ;  /* 0x0000000718183209 */ /* 0x000fce0007800000 */
.L_x_3:
[----:B0-----:R-:W-:Y:S05]  /*0af0*/  BSYNC.RECONVERGENT B1 ;  /* 0x0000000000017941 */ /* 0x001fea0003800200 */
.L_x_2:
[----:B------:R-:W-:Y:S05]  /*0b00*/  @!P2 BRA `(.L_x_1) ;  /* 0x000000000074a947 */ /* 0x000fea0003800000 */
.L_x_4:
[----:B------:R-:W-:Y:S01]  /*0b10*/  HFMA2 R4, -RZ, RZ, 0, 9.5367431640625e-07 ;  /* 0x00000010ff047431 */ /* 0x000fe200000001ff */
[----:B------:R-:W-:Y:S02]  /*0b20*/  IADD3 R6, PT, PT, R29, UR8, RZ ;  /* 0x000000081d067c10 */ /* 0x000fe4000fffe0ff */
[----:B------:R-:W-:Y:S01]  /*0b30*/  MOV R9, 0x10 ;  /* 0x0000001000097802 */ /* 0x000fe20000000f00 */
[----:B------:R-:W-:Y:S02]  /*0b40*/  HFMA2 R13, -RZ, RZ, 0, 9.5367431640625e-07 ;  /* 0x00000010ff0d7431 */ /* 0x000fe400000001ff */
[C---:B------:R-:W-:Y:S02]  /*0b50*/  VIADD R12, R6.reuse, UR8 ;  /* 0x00000008060c7c36 */ /* 0x040fe40008000000 */
[----:B------:R-:W-:-:S04]  /*0b60*/  IMAD.WIDE.U32 R8, R6, R9, UR4 ;  /* 0x0000000406087e25 */ /* 0x000fc8000f8e0009 */
[----:B------:R-:W-:Y:S01]  /*0b70*/  IMAD.WIDE.U32 R4, R29, R4, UR4 ;  /* 0x000000041d047e25 */ /* 0x000fe2000f8e0004 */
[----:B------:R-:W-:Y:S01]  /*0b80*/  MOV R16, 0x10 ;  /* 0x0000001000107802 */ /* 0x000fe20000000f00 */
[----:B------:R-:W2:Y:S04]  /*0b90*/  LDG.E.128 R8, desc[UR14][R8.64] ;  /* 0x0000000e08087981 */ /* 0x000ea8000c1e1d00 */
[----:B------:R-:W3:Y:S01]  /*0ba0*/  LDG.E.128 R4, desc[UR14][R4.64] ;  /* 0x0000000e04047981 */ /* 0x000ee2000c1e1d00 */
[C---:B------:R-:W-:Y:S01]  /*0bb0*/  IADD3 R29, PT, PT, R12.reuse, UR8, RZ ;  /* 0x000000080c1d7c10 */ /* 0x040fe2000fffe0ff */
[----:B------:R-:W-:-:S04]  /*0bc0*/  IMAD.WIDE.U32 R12, R12, R13, UR4 ;  /* 0x000000040c0c7e25 */ /* 0x000fc8000f8e000d */
[C---:B------:R-:W-:Y:S02]  /*0bd0*/  IMAD.WIDE.U32 R16, R29.reuse, R16, UR4 ;  /* 0x000000041d107e25 */ /* 0x040fe4000f8e0010 */
[----:B------:R-:W4:Y:S04]  /*0be0*/  LDG.E.128 R12, desc[UR14][R12.64] ;  /* 0x0000000e0c0c7981 */ /* 0x000f28000c1e1d00 */
[----:B------:R-:W5:Y:S01]  /*0bf0*/  LDG.E.128 R16, desc[UR14][R16.64] ;  /* 0x0000000e10107981 */ /* 0x000f62000c1e1d00 */
[----:B------:R-:W-:Y:S02]  /*0c00*/  IADD3 R29, PT, PT, R29, UR8, RZ ;  /* 0x000000081d1d7c10 */ /* 0x000fe4000fffe0ff */
[----:B---3--:R-:W-:-:S04]  /*0c10*/  FMNMX R7, R6, R7, !PT ;  /* 0x0000000706077209 */ /* 0x008fc80007800000 */
[----:B------:R-:W-:Y:S01]  /*0c20*/  FMNMX3 R7, R4, R5, R7, !PT ;  /* 0x0000000504077276 */ /* 0x000fe20007800007 */
[----:B------:R-:W-:Y:S01]  /*0c30*/  IMAD.SHL.U32 R4, R29, 0x4, RZ ;  /* 0x000000041d047824 */ /* 0x000fe200078e00ff */
[----:B--2---:R-:W-:-:S04]  /*0c40*/  FMNMX R10, R10, R11, !PT ;  /* 0x0000000b0a0a7209 */ /* 0x004fc80007800000 */
[----:B------:R-:W-:Y:S02]  /*0c50*/  ISETP.GE.AND P2, PT, R4, UR17, PT ;  /* 0x0000001104007c0c */ /* 0x000fe4000bf46270 */
[----:B------:R-:W-:Y:S02]  /*0c60*/  FMNMX3 R10, R8, R9, R10, !PT ;  /* 0x00000009080a7276 */ /* 0x000fe4000780000a */
[----:B----4-:R-:W-:Y:S02]  /*0c70*/  FMNMX R14, R14, R15, !PT ;  /* 0x0000000f0e0e7209 */ /* 0x010fe40007800000 */
[----:B-----5:R-:W-:Y:S02]  /*0c80*/  FMNMX R18, R18, R19, !PT ;  /* 0x0000001312127209 */ /* 0x020fe40007800000 */
[----:B------:R-:W-:Y:S02]  /*0c90*/  FMNMX3 R7, R24, R7, R10, !PT ;  /* 0x0000000718077276 */ /* 0x000fe4000780000a */
[----:B------:R-:W-:-:S02]  /*0ca0*/  FMNMX3 R12, R12, R13, R14, !PT ;  /* 0x0000000d0c0c7276 */ /* 0x000fc4000780000e */
[----:B------:R-:W-:-:S04]  /*0cb0*/  FMNMX3 R16, R16, R17, R18, !PT ;  /* 0x0000001110107276 */ /* 0x000fc80007800012 */
[----:B------:R-:W-:Y:S01]  /*0cc0*/  FMNMX3 R24, R7, R12, R16, !PT ;  /* 0x0000000c07187276 */ /* 0x000fe20007800010 */
[----:B------:R-:W-:Y:S06]  /*0cd0*/  @!P2 BRA `(.L_x_4) ;  /* 0xfffffffc008ca947 */ /* 0x000fec000383ffff */
.L_x_1:
[----:B0-----:R-:W-:Y:S05]  /*0ce0*/  BSYNC.RECONVERGENT B0 ;  /* 0x0000000000007941 */ /* 0x001fea0003800200 */
.L_x_0:
[----:B------:R-:W-:-:S09]  /*0cf0*/  UISETP.GT.U32.AND UP1, UPT, UR12, UR13, UPT ;  /* 0x0000000d0c00728c */ /* 0x000fd2000bf24070 */
[----:B------:R-:W-:Y:S05]  /*0d00*/  BRA.U UP1, `(.L_x_5) ;  /* 0x00000001011c7547 */ /* 0x000fea000b800000 */
[----:B------:R-:W-:-:S07]  /*0d10*/  MOV R5, UR10 ;  /* 0x0000000a00057c02 */ /* 0x000fce0008000f00 */
.L_x_6:
[----:B------:R0:W1:Y:S01]  /*0d20*/  SHFL.BFLY PT, R7, R24, R5, 0x1f ;  /* 0x0c001f0518077589 */ /* 0x00006200000e0000 */
[----:B------:R-:W-:Y:S02]  /*0d30*/  ISETP.GT.U32.AND P2, PT, R5, 0x1, PT ;  /* 0x000000010500780c */ /* 0x000fe40003f44070 */
[----:B------:R-:W-:-:S04]  /*0d40*/  SHF.R.U32.HI R4, RZ, 0x1, R5 ;  /* 0x00000001ff047819 */ /* 0x000fc80000011605 */
[----:B0-----:R-:W-:Y:S02]  /*0d50*/  MOV R5, R4 ;  /* 0x0000000400057202 */ /* 0x001fe40000000f00 */
[----:B-1----:R-:W-:-:S05]  /*0d60*/  FMNMX R24, R7, R24, !PT ;  /* 0x0000001807187209 */ /* 0x002fca0007800000 */
[----:B------:R-:W-:Y:S05]  /*0d70*/  @P2 BRA `(.L_x_6) ;  /* 0xfffffffc00e82947 */ /* 0x000fea000383ffff */
.L_x_5:
[----:B------:R-:W0:Y:S01]  /*0d80*/  SHFL.IDX PT, R24, R24, RZ, 0x1f ;  /* 0x00001fff18187589 */ /* 0x000e2200000e0000 */
[----:B------:R-:W-:Y:S04]  /*0d90*/  BSSY.RECONVERGENT B0, `(.L_x_7) ;  /* 0x0000031000007945 */ /* 0x000fe80003800200 */
[----:B------:R-:W-:Y:S05]  /*0da0*/  @P0 BRA `(.L_x_8) ;  /* 0x0000000000bc0947 */ /* 0x000fea0003800000 */
[----:B------:R-:W-:-:S07]  /*0db0*/  MOV R8, R22 ;  /* 0x0000001600087202 */ /* 0x000fce0000000f00 */
.L_x_9:
[----:B------:R-:W-:-:S05]  /*0dc0*/  HFMA2 R15, -RZ, RZ, 0, 9.5367431640625e-07 ;  /* 0x00000010ff0f7431 */ /* 0x000fca00000001ff */
[----:B------:R-:W-:-:S05]  /*0dd0*/  IMAD.WIDE.U32 R14, R8, R15, UR4 ;  /* 0x00000004080e7e25 */ /* 0x000fca000f8e000f */
[----:B------:R-:W0:Y:S01]  /*0de0*/  LDG.E.128 R4, desc[UR14][R14.64] ;  /* 0x0000000e0e047981 */ /* 0x000e22000c1e1d00 */
[----:B------:R-:W-:Y:S01]  /*0df0*/  IMAD.MOV.U32 R9, RZ, RZ, 0x3bbb989d ;  /* 0x3bbb989dff097424 */ /* 0x000fe200078e00ff */
[----:B------:R-:W-:Y:S01]  /*0e00*/  IADD3 R8, PT, PT, R8, UR8, RZ ;  /* 0x0000000808087c10 */ /* 0x000fe2000fffe0ff */
[C---:B0-----:R-:W-:Y:S01]  /*0e10*/  FADD R16, -R24.reuse, R5 ;  /* 0x0000000518107221 */ /* 0x041fe20000000100 */
[----:B------:R-:W-:Y:S01]  /*0e20*/  MOV R5, 0x437c0000 ;  /* 0x437c000000057802 */ /* 0x000fe20000000f00 */
[C---:B------:R-:W-:Y:S01]  /*0e30*/  FADD R12, -R24.reuse, R4 ;  /* 0x00000004180c7221 */ /* 0x040fe20000000100 */
[----:B------:R-:W-:Y:S01]  /*0e40*/  FADD R6, -R24, R6 ;  /* 0x0000000618067221 */ /* 0x000fe20000000100 */
[-C--:B------:R-:W-:Y:S01]  /*0e50*/  FFMA.SAT R10, R16, R9.reuse, 0.5 ;  /* 0x3f000000100a7423 */ /* 0x080fe20000002009 */
[----:B------:R-:W-:Y:S02]  /*0e60*/  FADD R14, -R24, R7 ;  /* 0x00000007180e7221 */ /* 0x000fe40000000100 */
[----:B------:R-:W-:Y:S01]  /*0e70*/  FFMA.SAT R18, R6, R9, 0.5 ;  /* 0x3f00000006127423 */ /* 0x000fe20000002009 */
[----:B------:R-:W-:Y:S01]  /*0e80*/  FFMA.RM R4, R10, R5, 12582913 ;  /* 0x4b4000010a047423 */ /* 0x000fe20000004005 */
[----:B------:R-:W-:-:S02]  /*0e90*/  FFMA.SAT R10, R12, R9, 0.5 ;  /* 0x3f0000000c0a7423 */ /* 0x000fc40000002009 */
[-C--:B------:R-:W-:Y:S01]  /*0ea0*/  FFMA.RM R7, R18, R5.reuse, 12582913 ;  /* 0x4b40000112077423 */ /* 0x080fe20000004005 */
[----:B------:R-:W-:Y:S01]  /*0eb0*/  FADD R11, R4, -12583039 ;  /* 0xcb40007f040b7421 */ /* 0x000fe20000000000 */
[----:B------:R-:W-:Y:S01]  /*0ec0*/  FFMA.RM R10, R10, R5, 12582913 ;  /* 0x4b4000010a0a7423 */ /* 0x000fe20000004005 */
[----:B------:R-:W-:Y:S01]  /*0ed0*/  FFMA.SAT R18, R14, R9, 0.5 ;  /* 0x3f0000000e127423 */ /* 0x000fe20000002009 */
[----:B------:R-:W-:Y:S01]  /*0ee0*/  FADD R15, R7, -12583039 ;  /* 0xcb40007f070f7421 */ /* 0x000fe20000000000 */
[----:B------:R-:W-:Y:S01]  /*0ef0*/  FFMA R13, R16, 1.4426950216293334961, -R11 ;  /* 0x3fb8aa3b100d7823 */ /* 0x000fe2000000080b */
[----:B------:R-:W-:Y:S01]  /*0f00*/  FADD R11, R10, -12583039 ;  /* 0xcb40007f0a0b7421 */ /* 0x000fe20000000000 */
[----:B------:R-:W-:Y:S01]  /*0f10*/  FFMA.RM R5, R18, R5, 12582913 ;  /* 0x4b40000112057423 */ /* 0x000fe20000004005 */
[----:B------:R-:W-:Y:S01]  /*0f20*/  FFMA R15, R6, 1.4426950216293334961, -R15 ;  /* 0x3fb8aa3b060f7823 */ /* 0x000fe2000000080f */
[----:B------:R-:W-:Y:S01]  /*0f30*/  FFMA R16, R16, 1.925963033500011079e-08, R13 ;  /* 0x32a5706010107823 */ /* 0x000fe2000000000d */
[----:B------:R-:W-:Y:S01]  /*0f40*/  FFMA R13, R12, 1.4426950216293334961, -R11 ;  /* 0x3fb8aa3b0c0d7823 */ /* 0x000fe2000000080b */
[----:B------:R-:W-:Y:S01]  /*0f50*/  SHF.L.U32 R4, R4, 0x17, RZ ;  /* 0x0000001704047819 */ /* 0x000fe200000006ff */
[----:B------:R-:W-:Y:S01]  /*0f60*/  FFMA R6, R6, 1.925963033500011079e-08, R15 ;  /* 0x32a5706006067823 */ /* 0x000fe2000000000f */
[----:B------:R-:W0:Y:S01]  /*0f70*/  MUFU.EX2 R11, R16 ;  /* 0x00000010000b7308 */ /* 0x000e220000000800 */
[----:B------:R-:W-:Y:S01]  /*0f80*/  FFMA R9, R12, 1.925963033500011079e-08, R13 ;  /* 0x32a570600c097823 */ /* 0x000fe2000000000d */
[----:B------:R-:W-:Y:S01]  /*0f90*/  FADD R13, R5, -12583039 ;  /* 0xcb40007f050d7421 */ /* 0x000fe20000000000 */
[----:B------:R-:W-:-:S02]  /*0fa0*/  SHF.L.U32 R10, R10, 0x17, RZ ;  /* 0x000000170a0a7819 */ /* 0x000fc400000006ff */
[----:B------:R-:W-:Y:S01]  /*0fb0*/  SHF.L.U32 R5, R5, 0x17, RZ ;  /* 0x0000001705057819 */ /* 0x000fe200000006ff */
[C---:B------:R-:W-:Y:S02]  /*0fc0*/  FFMA R13, R14.reuse, 1.4426950216293334961, -R13 ;  /* 0x3fb8aa3b0e0d7823 */ /* 0x040fe4000000080d */
[----:B------:R-:W1:Y:S02]  /*0fd0*/  MUFU.EX2 R9, R9 ;  /* 0x0000000900097308 */ /* 0x000e640000000800 */
[----:B------:R-:W-:-:S06]  /*0fe0*/  FFMA R13, R14, 1.925963033500011079e-08, R13 ;  /* 0x32a570600e0d7823 */ /* 0x000fcc000000000d */
[----:B------:R-:W2:Y:S01]  /*0ff0*/  MUFU.EX2 R6, R6 ;  /* 0x0000000600067308 */ /* 0x000ea20000000800 */
[----:B0-----:R-:W-:Y:S01]  /*1000*/  FMUL R11, R4, R11 ;  /* 0x0000000b040b7220 */ /* 0x001fe20000400000 */
[----:B------:R-:W-:Y:S01]  /*1010*/  IMAD.SHL.U32 R4, R7, 0x800000, RZ ;  /* 0x0080000007047824 */ /* 0x000fe200078e00ff */
[----:B------:R-:W-:-:S04]  /*1020*/  SHF.L.U32 R7, R8, 0x2, RZ ;  /* 0x0000000208077819 */ /* 0x000fc800000006ff */
[----:B------:R-:W-:Y:S01]  /*1030*/  ISETP.GE.AND P0, PT, R7, UR17, PT ;  /* 0x0000001107007c0c */ /* 0x000fe2000bf06270 */
[----:B------:R-:W0:Y:S01]  /*1040*/  MUFU.EX2 R13, R13 ;  /* 0x0000000d000d7308 */ /* 0x000e220000000800 */
[----:B-1----:R-:W-:-:S04]  /*1050*/  FFMA R9, R10, R9, R11 ;  /* 0x000000090a097223 */ /* 0x002fc8000000000b */
[----:B--2---:R-:W-:-:S04]  /*1060*/  FFMA R4, R4, R6, R9 ;  /* 0x0000000604047223 */ /* 0x004fc80000000009 */
[----:B0-----:R-:W-:-:S04]  /*1070*/  FFMA R4, R5, R13, R4 ;  /* 0x0000000d05047223 */ /* 0x001fc80000000004 */
[----:B------:R-:W-:Y:S01]  /*1080*/  FADD R23, R4, R23 ;  /* 0x0000001704177221 */ /* 0x000fe20000000000 */
[----:B------:R-:W-:Y:S06]  /*1090*/  @!P0 BRA `(.L_x_9) ;  /* 0xfffffffc00488947 */ /* 0x000fec000383ffff */
.L_x_8:
[----:B------:R-:W-:Y:S05]  /*10a0*/  BSYNC.RECONVERGENT B0 ;  /* 0x0000000000007941 */ /* 0x000fea0003800200 */
.L_x_7:
[----:B------:R-:W-:Y:S05]  /*10b0*/  BRA.U UP1, `(.L_x_10) ;  /* 0x00000001011c7547 */ /* 0x000fea000b800000 */
[----:B------:R-:W-:-:S07]  /*10c0*/  MOV R4, UR10 ;  /* 0x0000000a00047c02 */ /* 0x000fce0008000f00 */
.L_x_11:
[----:B------:R1:W2:Y:S01]  /*10d0*/  SHFL.DOWN PT, R6, R23, R4, 0x1f ;  /* 0x08001f0417067589 */ /* 0x0002a200000e0000 */
[----:B------:R-:W-:Y:S02]  /*10e0*/  ISETP.GT.U32.AND P0, PT, R4, 0x1, PT ;  /* 0x000000010400780c */ /* 0x000fe40003f04070 */
[----:B------:R-:W-:-:S04]  /*10f0*/  SHF.R.U32.HI R5, RZ, 0x1, R4 ;  /* 0x00000001ff057819 */ /* 0x000fc80000011604 */
[----:B-1----:R-:W-:Y:S01]  /*1100*/  MOV R4, R5 ;  /* 0x0000000500047202 */ /* 0x002fe20000000f00 */
[----:B--2---:R-:W-:-:S06]  /*1110*/  FADD R23, R6, R23 ;  /* 0x0000001706177221 */ /* 0x004fcc0000000000 */
[----:B------:R-:W-:Y:S05]  /*1120*/  @P0 BRA `(.L_x_11) ;  /* 0xfffffffc00e80947 */ /* 0x000fea000383ffff */
.L_x_10:
[----:B------:R-:W-:Y:S01]  /*1130*/  ISETP.GE.AND P0, PT, R28, UR9, PT ;  /* 0x000000091c007c0c */ /* 0x000fe2000bf06270 */
[----:B------:R-:W1:Y:S01]  /*1140*/  SHFL.IDX PT, R23, R23, RZ, 0x1f ;  /* 0x00001fff17177589 */ /* 0x000e6200000e0000 */
[----:B------:R-:W-:Y:S11]  /*1150*/  BSSY.RECONVERGENT B0, `(.L_x_12) ;  /* 0x0000144000007945 */ /* 0x000ff60003800200 */
[----:B------:R-:W-:Y:S05]  /*1160*/  @P0 BRA `(.L_x_13) ;  /* 0x0000001400080947 */ /* 0x000fea0003800000 */
[----:B------:R-:W2:Y:S01]  /*1170*/  LDC.64 R18, c[0x0][0x388] ;  /* 0x0000e200ff127b82 */ /* 0x000ea20000000a00 */
[----:B------:R-:W-:Y:S01]  /*1180*/  LOP3.LUT P0, RZ, R25, 0x1, RZ, 0xc0, !PT ;  /* 0x0000000119ff7812 */ /* 0x000fe2000780c0ff */
[----:B------:R-:W-:Y:S01]  /*1190*/  IMAD.U32 R5, RZ, RZ, UR11 ;  /* 0x0000000bff057e24 */ /* 0x000fe2000f8e00ff */
[----:B------:R-:W-:Y:S01]  /*11a0*/  BSSY.RECONVERGENT B3, `(.L_x_14) ;  /* 0x000006a000037945 */ /* 0x000fe20003800200 */
[----:B------:R-:W-:Y:S02]  /*11b0*/  MOV R17, R28 ;  /* 0x0000001c00117202 */ /* 0x000fe40000000f00 */
[----:B--2---:R-:W-:-:S08]  /*11c0*/  IMAD.WIDE R18, R5, 0x4, R18 ;  /* 0x0000000405127825 */ /* 0x004fd000078e0212 */
[----:B------:R-:W-:Y:S05]  /*11d0*/  @P0 BRA `(.L_x_15) ;  /* 0x0000000400980947 */ /* 0x000fea0003800000 */
[----:B------:R-:W-:-:S05]  /*11e0*/  HFMA2 R5, -RZ, RZ, 0, 9.5367431640625e-07 ;  /* 0x00000010ff057431 */ /* 0x000fca00000001ff */
[----:B------:R-:W-:-:S06]  /*11f0*/  IMAD.WIDE.U32 R4, R28, R5, UR4 ;  /* 0x000000041c047e25 */ /* 0x000fcc000f8e0005 */
[----:B------:R-:W0:Y:S01]  /*1200*/  LDG.E.128 R4, desc[UR14][R4.64] ;  /* 0x0000000e04047981 */ /* 0x000e22000c1e1d00 */
[----:B------:R-:W-:Y:S01]  /*1210*/  HFMA2 R10, -RZ, RZ, 3.7421875, 0 ;  /* 0x437c0000ff0a7431 */ /* 0x000fe200000001ff */
[----:B------:R-:W-:Y:S01]  /*1220*/  MOV R9, 0x3bbb989d ;  /* 0x3bbb989d00097802 */ /* 0x000fe20000000f00 */
[----:B------:R-:W-:Y:S01]  /*1230*/  BSSY.RECONVERGENT B4, `(.L_x_16) ;  /* 0x0000015000047945 */ /* 0x000fe20003800200 */
[----:B0-----:R-:W-:-:S04]  /*1240*/  FADD R8, -R24, R4 ;  /* 0x0000000418087221 */ /* 0x001fc80000000100 */
[----:B------:R-:W-:-:S04]  /*1250*/  FFMA.SAT R9, R8, R9, 0.5 ;  /* 0x3f00000008097423 */ /* 0x000fc80000002009 */
[----:B------:R-:W-:Y:S02]  /*1260*/  FFMA.RM R9, R9, R10, 12582913 ;  /* 0x4b40000109097423 */ /* 0x000fe4000000400a */
[----:B-1----:R-:W0:Y:S02]  /*1270*/  MUFU.RCP R10, R23 ;  /* 0x00000017000a7308 */ /* 0x002e240000001000 */
[C---:B------:R-:W-:Y:S01]  /*1280*/  FADD R11, R9.reuse, -12583039 ;  /* 0xcb40007f090b7421 */ /* 0x040fe20000000000 */
[----:B------:R-:W-:-:S03]  /*1290*/  IMAD.SHL.U32 R13, R9, 0x800000, RZ ;  /* 0x00800000090d7824 */ /* 0x000fc600078e00ff */
[----:B------:R-:W-:-:S04]  /*12a0*/  FFMA R11, R8, 1.4426950216293334961, -R11 ;  /* 0x3fb8aa3b080b7823 */ /* 0x000fc8000000080b */
[----:B------:R-:W-:-:S04]  /*12b0*/  FFMA R11, R8, 1.925963033500011079e-08, R11 ;  /* 0x32a57060080b7823 */ /* 0x000fc8000000000b */
[----:B------:R-:W1:Y:S01]  /*12c0*/  MUFU.EX2 R8, R11 ;  /* 0x0000000b00087308 */ /* 0x000e620000000800 */
[----:B0-----:R-:W-:-:S04]  /*12d0*/  FFMA R9, -R23, R10, 1 ;  /* 0x3f80000017097423 */ /* 0x001fc8000000010a */
[----:B------:R-:W-:Y:S01]  /*12e0*/  FFMA R4, R10, R9, R10 ;  /* 0x000000090a047223 */ /* 0x000fe2000000000a */
[----:B-1----:R-:W-:-:S04]  /*12f0*/  FMUL R13, R13, R8 ;  /* 0x000000080d0d7220 */ /* 0x002fc80000400000 */
[----:B------:R-:W0:Y:S01]  /*1300*/  FCHK P0, R13, R23 ;  /* 0x000000170d007302 */ /* 0x000e220000000000 */
[----:B------:R-:W-:-:S04]  /*1310*/  FFMA R9, R13, R4, RZ ;  /* 0x000000040d097223 */ /* 0x000fc800000000ff */
[----:B------:R-:W-:-:S04]  /*1320*/  FFMA R8, -R23, R9, R13 ;  /* 0x0000000917087223 */ /* 0x000fc8000000010d */
[----:B------:R-:W-:Y:S01]  /*1330*/  FFMA R4, R4, R8, R9 ;  /* 0x0000000804047223 */ /* 0x000fe20000000009 */
[----:B0-----:R-:W-:Y:S06]  /*1340*/  @!P0 BRA `(.L_x_17) ;  /* 0x00000000000c8947 */ /* 0x001fec0003800000 */
[----:B------:R-:W-:-:S07]  /*1350*/  MOV R12, 0x1370 ;  /* 0x00001370000c7802 */ /* 0x000fce0000000f00 */
[----:B------:R-:W-:Y:S05]  /*1360*/  CALL.REL.NOINC `($__internal_0_$__cuda_sm3x_div_rn_noftz_f32_slowpath) ;  /* 0x0000001000947944 */ /* 0x000fea0003c00000 */
[----:B------:R-:W-:-:S07]  /*1370*/  MOV R4, R8 ;  /* 0x0000000800047202 */ /* 0x000fce0000000f00 */
.L_x_17:
[----:B------:R-:W-:Y:S05]  /*1380*/  BSYNC.RECONVERGENT B4 ;  /* 0x0000000000047941 */ /* 0x000fea0003800200 */
.L_x_16:
[----:B------:R-:W-:Y:S02]  /*1390*/  HFMA2 R8, -RZ, RZ, 0.96630859375, -0.0022525787353515625 ;  /* 0x3bbb989dff087431 */ /* 0x000fe400000001ff */
[----:B------:R-:W-:Y:S01]  /*13a0*/  FADD R5, -R24, R5 ;  /* 0x0000000518057221 */ /* 0x000fe20000000100 */
[----:B------:R-:W-:Y:S01]  /*13b0*/  MOV R9, 0x437c0000 ;  /* 0x437c000000097802 */ /* 0x000fe20000000f00 */
[----:B------:R-:W0:Y:S01]  /*13c0*/  MUFU.RCP R12, R23 ;  /* 0x00000017000c7308 */ /* 0x000e220000001000 */
[----:B------:R-:W-:Y:S01]  /*13d0*/  BSSY.RECONVERGENT B4, `(.L_x_18) ;  /* 0x0000013000047945 */ /* 0x000fe20003800200 */
[----:B------:R-:W-:-:S04]  /*13e0*/  FFMA.SAT R8, R5, R8, 0.5 ;  /* 0x3f00000005087423 */ /* 0x000fc80000002008 */
[----:B------:R-:W-:-:S04]  /*13f0*/  FFMA.RM R8, R8, R9, 12582913 ;  /* 0x4b40000108087423 */ /* 0x000fc80000004009 */
[C---:B------:R-:W-:Y:S01]  /*1400*/  FADD R10, R8.reuse, -12583039 ;  /* 0xcb40007f080a7421 */ /* 0x040fe20000000000 */
[----:B------:R-:W-:Y:S01]  /*1410*/  SHF.L.U32 R8, R8, 0x17, RZ ;  /* 0x0000001708087819 */ /* 0x000fe200000006ff */
[----:B0-----:R-:W-:Y:S02]  /*1420*/  FFMA R9, -R23, R12, 1 ;  /* 0x3f80000017097423 */ /* 0x001fe4000000010c */
[----:B------:R-:W-:-:S04]  /*1430*/  FFMA R10, R5, 1.4426950216293334961, -R10 ;  /* 0x3fb8aa3b050a7823 */ /* 0x000fc8000000080a */
[----:B------:R-:W-:-:S04]  /*1440*/  FFMA R10, R5, 1.925963033500011079e-08, R10 ;  /* 0x32a57060050a7823 */ /* 0x000fc8000000000a */
[----:B------:R-:W0:Y:S02]  /*1450*/  MUFU.EX2 R5, R10 ;  /* 0x0000000a00057308 */ /* 0x000e240000000800 */
[----:B0-----:R-:W-:Y:S01]  /*1460*/  FMUL R13, R8, R5 ;  /* 0x00000005080d7220 */ /* 0x001fe20000400000 */
[----:B------:R-:W-:-:S05]  /*1470*/  FFMA R5, R12, R9, R12 ;  /* 0x000000090c057223 */ /* 0x000fca000000000c */
[----:B------:R-:W0:Y:S01]  /*1480*/  FCHK P0, R13, R23 ;  /* 0x000000170d007302 */ /* 0x000e220000000000 */
[----:B------:R-:W-:-:S04]  /*1490*/  FFMA R8, R5, R13, RZ ;  /* 0x0000000d05087223 */ /* 0x000fc800000000ff */
[----:B------:R-:W-:-:S04]  /*14a0*/  FFMA R9, -R23, R8, R13 ;  /* 0x0000000817097223 */ /* 0x000fc8000000010d */
[----:B------:R-:W-:Y:S01]  /*14b0*/  FFMA R5, R5, R9, R8 ;  /* 0x0000000905057223 */ /* 0x000fe20000000008 */
[----:B0-----:R-:W-:Y:S06]  /*14c0*/  @!P0 BRA `(.L_x_19) ;  /* 0x00000000000c8947 */ /* 0x001fec0003800000 */
[----:B------:R-:W-:-:S07]  /*14d0*/  MOV R12, 0x14f0 ;  /* 0x000014f0000c7802 */ /* 0x000fce0000000f00 */
[----:B------:R-:W-:Y:S05]  /*14e0*/  CALL.REL.NOINC `($__internal_0_$__cuda_sm3x_div_rn_noftz_f32_slowpath) ;  /* 0x0000001000347944 */ /* 0x000fea0003c00000 */
[----:B------:R-:W-:-:S07]  /*14f0*/  IMAD.MOV.U32 R5, RZ, RZ, R8 ;  /* 0x000000ffff057224 */ /* 0x000fce00078e0008 */
.L_x_19:
[----:B------:R-:W-:Y:S05]  /*1500*/  BSYNC.RECONVERGENT B4 ;  /* 0x0000000000047941 */ /* 0x000fea0003800200 */
.L_x_18:
        /* <DEDUP_REMOVED lines=11> */
[----:B------:R-:W-:Y:S01]  /*15c0*/  FFMA R9, R6, 1.925963033500011079e-08, R9 ;  /* 0x32a5706006097823 */ /* 0x000fe20000000009 */
[----:B------:R-:W-:-:S05]  /*15d0*/  FFMA R6, R10, R11, R10 ;  /* 0x0000000b0a067223 */ /* 0x000fca000000000a */
[----:B------:R-:W0:Y:S02]  /*15e0*/  MUFU.EX2 R9, R9 ;  /* 0x0000000900097308 */ /* 0x000e240000000800 */
[----:B0-----:R-:W-:-:S06]  /*15f0*/  FMUL R13, R8, R9 ;  /* 0x00000009080d7220 */ /* 0x001fcc0000400000 */
        /* <DEDUP_REMOVED lines=8> */
.L_x_21:
[----:B------:R-:W-:Y:S05]  /*1680*/  BSYNC.RECONVERGENT B4 ;  /* 0x0000000000047941 */ /* 0x000fea0003800200 */
.L_x_20:
[----:B------:R-:W-:Y:S02]  /*1690*/  HFMA2 R9, -RZ, RZ, 3.7421875, 0 ;  /* 0x437c0000ff097431 */ /* 0x000fe400000001ff */
[----:B------:R-:W-:Y:S02]  /*16a0*/  IMAD.MOV.U32 R8, RZ, RZ, 0x3bbb989d ;  /* 0x3bbb989dff087424 */ /* 0x000fe400078e00ff */
[----:B------:R-:W-:Y:S01]  /*16b0*/  FADD R7, -R24, R7 ;  /* 0x0000000718077221 */ /* 0x000fe20000000100 */
[----:B------:R-:W0:Y:S01]  /*16c0*/  MUFU.RCP R12, R23 ;  /* 0x00000017000c7308 */ /* 0x000e220000001000 */
[----:B------:R-:W-:Y:S02]  /*16d0*/  BSSY.RECONVERGENT B4, `(.L_x_22) ;  /* 0x0000013000047945 */ /* 0x000fe40003800200 */
[----:B------:R-:W-:-:S04]  /*16e0*/  FFMA.SAT R8, R7, R8, 0.5 ;  /* 0x3f00000007087423 */ /* 0x000fc80000002008 */
[----:B------:R-:W-:-:S04]  /*16f0*/  FFMA.RM R8, R8, R9, 12582913 ;  /* 0x4b40000108087423 */ /* 0x000fc80000004009 */
[C---:B------:R-:W-:Y:S01]  /*1700*/  FADD R10, R8.reuse, -12583039 ;  /* 0xcb40007f080a7421 */ /* 0x040fe20000000000 */
[----:B------:R-:W-:-:S03]  /*1710*/  SHF.L.U32 R8, R8, 0x17, RZ ;  /* 0x0000001708087819 */ /* 0x000fc600000006ff */
[----:B------:R-:W-:Y:S01]  /*1720*/  FFMA R10, R7, 1.4426950216293334961, -R10 ;  /* 0x3fb8aa3b070a7823 */ /* 0x000fe2000000080a */
[----:B0-----:R-:W-:-:S03]  /*1730*/  FFMA R9, -R23, R12, 1 ;  /* 0x3f80000017097423 */ /* 0x001fc6000000010c */
        /* <DEDUP_REMOVED lines=12> */
.L_x_23:
[----:B------:R-:W-:Y:S05]  /*1800*/  BSYNC.RECONVERGENT B4 ;  /* 0x0000000000047941 */ /* 0x000fea0003800200 */
.L_x_22:
[----:B------:R-:W-:Y:S01]  /*1810*/  IMAD.WIDE.U32 R8, R28, 0x10, R18 ;  /* 0x000000101c087825 */ /* 0x000fe200078e0012 */
[----:B------:R-:W-:-:S04]  /*1820*/  MOV R17, R27 ;  /* 0x0000001b00117202 */ /* 0x000fc80000000f00 */
[----:B------:R2:W-:Y:S03]  /*1830*/  STG.E.128 desc[UR14][R8.64], R4 ;  /* 0x0000000408007986 */ /* 0x0005e6000c101d0e */
.L_x_15:
[----:B------:R-:W-:Y:S05]  /*1840*/  BSYNC.RECONVERGENT B3 ;  /* 0x0000000000037941 */ /* 0x000fea0003800200 */
.L_x_14:
[----:B--2---:R-:W-:-:S04]  /*1850*/  SEL R5, RZ, 0xffffffff, P1 ;  /* 0xffffffffff057807 */ /* 0x004fc80000800000 */
[----:B------:R-:W-:-:S13]  /*1860*/  ISETP.NE.AND P0, PT, R26, R5, PT ;  /* 0x000000051a00720c */ /* 0x000fda0003f05270 */
[----:B------:R-:W-:Y:S05]  /*1870*/  @!P0 BRA `(.L_x_13) ;  /* 0x0000000c00448947 */ /* 0x000fea0003800000 */
[----:B------:R-:W-:-:S07]  /*1880*/  VIADD R16, R17, UR8 ;  /* 0x0000000811107c36 */ /* 0x000fce0008000000 */
.L_x_40:
        /* <DEDUP_REMOVED lines=11> */
[----:B------:R-:W-:-:S03]  /*1940*/  SHF.L.U32 R9, R9, 0x17, RZ ;  /* 0x0000001709097819 */ /* 0x000fc600000006ff */
        /* <DEDUP_REMOVED lines=14> */
.L_x_25:
[----:B------:R-:W-:Y:S05]  /*1a30*/  BSYNC.RECONVERGENT B3 ;  /* 0x0000000000037941 */ /* 0x000fea0003800200 */
.L_x_24:
[----:B------:R-:W-:Y:S01]  /*1a40*/  HFMA2 R9, -RZ, RZ, 3.7421875, 0 ;  /* 0x437c0000ff097431 */ /* 0x000fe200000001ff */
[----:B------:R-:W-:Y:S01]  /*1a50*/  MOV R8, 0x3bbb989d ;  /* 0x3bbb989d00087802 */ /* 0x000fe20000000f00 */
        /* <DEDUP_REMOVED lines=21> */
.L_x_27:
[----:B------:R-:W-:Y:S05]  /*1bb0*/  BSYNC.RECONVERGENT B3 ;  /* 0x0000000000037941 */ /* 0x000fea0003800200 */
.L_x_26:
        /* <DEDUP_REMOVED lines=23> */
.L_x_29:
[----:B------:R-:W-:Y:S05]  /*1d30*/  BSYNC.RECONVERGENT B3 ;  /* 0x0000000000037941 */ /* 0x000fea0003800200 */
.L_x_28:
[----:B------:R-:W-:Y:S02]  /*1d40*/  HFMA2 R8, -RZ, RZ, 0.96630859375, -0.0022525787353515625 ;  /* 0x3bbb989dff087431 */ /* 0x000fe400000001ff */
[----:B------:R-:W-:Y:S01]  /*1d50*/  FADD R7, -R24, R7 ;  /* 0x0000000718077221 */ /* 0x000fe20000000100 */
[----:B------:R-:W-:Y:S01]  /*1d60*/  IMAD.MOV.U32 R9, RZ, RZ, 0x437c0000 ;  /* 0x437c0000ff097424 */ /* 0x000fe200078e00ff */
        /* <DEDUP_REMOVED lines=20> */
.L_x_31:
[----:B------:R-:W-:Y:S05]  /*1eb0*/  BSYNC.RECONVERGENT B3 ;  /* 0x0000000000037941 */ /* 0x000fea0003800200 */
.L_x_30:
[----:B------:R-:W-:Y:S02]  /*1ec0*/  HFMA2 R9, -RZ, RZ, 0, 9.5367431640625e-07 ;  /* 0x00000010ff097431 */ /* 0x000fe400000001ff */
[----:B------:R-:W-:-:S05]  /*1ed0*/  IMAD.WIDE.U32 R10, R17, 0x10, R18 ;  /* 0x00000010110a7825 */ /* 0x000fca00078e0012 */
[----:B------:R0:W-:Y:S01]  /*1ee0*/  STG.E.128 desc[UR14][R10.64], R4 ;  /* 0x000000040a007986 */ /* 0x0001e2000c101d0e */
[----:B------:R-:W-:-:S05]  /*1ef0*/  IMAD.WIDE.U32 R8, R16, R9, UR4 ;  /* 0x0000000410087e25 */ /* 0x000fca000f8e0009 */
[----:B0-----:R-:W2:Y:S01]  /*1f00*/  LDG.E.128 R4, desc[UR14][R8.64] ;  /* 0x0000000e08047981 */ /* 0x001ea2000c1e1d00 */
[----:B------:R-:W-:Y:S01]  /*1f10*/  HFMA2 R14, -RZ, RZ, 3.7421875, 0 ;  /* 0x437c0000ff0e7431 */ /* 0x000fe200000001ff */
[----:B------:R-:W-:Y:S01]  /*1f20*/  MOV R13, 0x3bbb989d ;  /* 0x3bbb989d000d7802 */ /* 0x000fe20000000f00 */
[----:B------:R-:W-:Y:S01]  /*1f30*/  BSSY.RECONVERGENT B3, `(.L_x_32) ;  /* 0x0000015000037945 */ /* 0x000fe20003800200 */
[----:B--2---:R-:W-:-:S04]  /*1f40*/  FADD R12, -R24, R4 ;  /* 0x00000004180c7221 */ /* 0x004fc80000000100 */
[----:B------:R-:W-:-:S04]  /*1f50*/  FFMA.SAT R13, R12, R13, 0.5 ;  /* 0x3f0000000c0d7423 */ /* 0x000fc8000000200d */
[----:B------:R-:W-:Y:S02]  /*1f60*/  FFMA.RM R13, R13, R14, 12582913 ;  /* 0x4b4000010d0d7423 */ /* 0x000fe4000000400e */
[----:B------:R-:W0:Y:S02]  /*1f70*/  MUFU.RCP R14, R23 ;  /* 0x00000017000e7308 */ /* 0x000e240000001000 */
[C---:B------:R-:W-:Y:S01]  /*1f80*/  FADD R15, R13.reuse, -12583039 ;  /* 0xcb40007f0d0f7421 */ /* 0x040fe20000000000 */
[----:B------:R-:W-:-:S03]  /*1f90*/  IMAD.SHL.U32 R13, R13, 0x800000, RZ ;  /* 0x008000000d0d7824 */ /* 0x000fc600078e00ff */
[----:B------:R-:W-:-:S04]  /*1fa0*/  FFMA R15, R12, 1.4426950216293334961, -R15 ;  /* 0x3fb8aa3b0c0f7823 */ /* 0x000fc8000000080f */
[----:B------:R-:W-:-:S04]  /*1fb0*/  FFMA R15, R12, 1.925963033500011079e-08, R15 ;  /* 0x32a570600c0f7823 */ /* 0x000fc8000000000f */
[----:B------:R-:W1:Y:S01]  /*1fc0*/  MUFU.EX2 R4, R15 ;  /* 0x0000000f00047308 */ /* 0x000e620000000800 */
[----:B0-----:R-:W-:Y:S01]  /*1fd0*/  FFMA R9, -R23, R14, 1 ;  /* 0x3f80000017097423 */ /* 0x001fe2000000010e */
[----:B-1----:R-:W-:-:S03]  /*1fe0*/  FMUL R13, R13, R4 ;  /* 0x000000040d0d7220 */ /* 0x002fc60000400000 */
[----:B------:R-:W-:-:S03]  /*1ff0*/  FFMA R4, R14, R9, R14 ;  /* 0x000000090e047223 */ /* 0x000fc6000000000e */
        /* <DEDUP_REMOVED lines=8> */
.L_x_33:
[----:B------:R-:W-:Y:S05]  /*2080*/  BSYNC.RECONVERGENT B3 ;  /* 0x0000000000037941 */ /* 0x000fea0003800200 */
.L_x_32:
        /* <DEDUP_REMOVED lines=23> */
.L_x_35:
[----:B------:R-:W-:Y:S05]  /*2200*/  BSYNC.RECONVERGENT B3 ;  /* 0x0000000000037941 */ /* 0x000fea0003800200 */
.L_x_34:
        /* <DEDUP_REMOVED lines=23> */
.L_x_37:
[----:B------:R-:W-:Y:S05]  /*2380*/  BSYNC.RECONVERGENT B3 ;  /* 0x0000000000037941 */ /* 0x000fea0003800200 */
.L_x_36:
        /* <DEDUP_REMOVED lines=8> */
[----:B------:R-:W-:Y:S02]  /*2410*/  IMAD.SHL.U32 R8, R8, 0x800000, RZ ;  /* 0x0080000008087824 */ /* 0x000fe400078e00ff */
[----:B0-----:R-:W-:Y:S01]  /*2420*/  FFMA R9, -R23, R12, 1 ;  /* 0x3f80000017097423 */ /* 0x001fe2000000010c */
        /* <DEDUP_REMOVED lines=13> */
.L_x_39:
[----:B------:R-:W-:Y:S05]  /*2500*/  BSYNC.RECONVERGENT B3 ;  /* 0x0000000000037941 */ /* 0x000fea0003800200 */
.L_x_38:
[----:B------:R-:W-:Y:S01]  /*2510*/  IMAD.WIDE.U32 R8, R16, 0x10, R18 ;  /* 0x0000001010087825 */ /* 0x000fe200078e0012 */
[----:B------:R-:W-:Y:S02]  /*2520*/  MOV R10, UR8 ;  /* 0x00000008000a7c02 */ /* 0x000fe40008000f00 */
[----:B------:R-:W-:Y:S02]  /*2530*/  MOV R11, UR8 ;  /* 0x00000008000b7c02 */ /* 0x000fe40008000f00 */
[----:B------:R2:W-:Y:S01]  /*2540*/  STG.E.128 desc[UR14][R8.64], R4 ;  /* 0x0000000408007986 */ /* 0x0005e2000c101d0e */
[----:B------:R-:W-:Y:S02]  /*2550*/  IADD3 R17, PT, PT, R10, UR8, R17 ;  /* 0x000000080a117c10 */ /* 0x000fe4000fffe011 */
[----:B------:R-:W-:Y:S02]  /*2560*/  LEA R16, R11, R16, 0x1 ;  /* 0x000000100b107211 */ /* 0x000fe400078e08ff */
[----:B------:R-:W-:-:S13]  /*2570*/  ISETP.GE.AND P0, PT, R17, UR9, PT ;  /* 0x0000000911007c0c */ /* 0x000fda000bf06270 */
[----:B--2---:R-:W-:Y:S05]  /*2580*/  @!P0 BRA `(.L_x_40) ;  /* 0xfffffff000c08947 */ /* 0x004fea000383ffff */
.L_x_13:
[----:B------:R-:W-:Y:S05]  /*2590*/  BSYNC.RECONVERGENT B0 ;  /* 0x0000000000007941 */ /* 0x000fea0003800200 */
.L_x_12:
[----:B------:R-:W-:Y:S05]  /*25a0*/  BRA.U !UP0, `(.L_x_41) ;  /* 0xffffffe108647547 */ /* 0x000fea000b83ffff */
[----:B------:R-:W-:Y:S05]  /*25b0*/  EXIT ;  /* 0x000000000000794d */ /* 0x000fea0003800000 */
        .weak           $__internal_0_$__cuda_sm3x_div_rn_noftz_f32_slowpath
        .type           $__internal_0_$__cuda_sm3x_div_rn_noftz_f32_slowpath,@function
        .size           $__internal_0_$__cuda_sm3x_div_rn_noftz_f32_slowpath,(.L_x_216 - $__internal_0_$__cuda_sm3x_div_rn_noftz_f32_slowpath)
$__internal_0_$__cuda_sm3x_div_rn_noftz_f32_slowpath:
[----:B------:R-:W-:Y:S01]  /*25c0*/  SHF.R.U32.HI R9, RZ, 0x17, R23 ;  /* 0x00000017ff097819 */ /* 0x000fe20000011617 */
[----:B------:R-:W-:Y:S01]  /*25d0*/  BSSY.RECONVERGENT B1, `(.L_x_42) ;  /* 0x0000064000017945 */ /* 0x000fe20003800200 */
[----:B------:R-:W-:Y:S02]  /*25e0*/  SHF.R.U32.HI R11, RZ, 0x17, R13 ;  /* 0x00000017ff0b7819 */ /* 0x000fe4000001160d */
[----:B------:R-:W-:Y:S02]  /*25f0*/  LOP3.LUT R9, R9, 0xff, RZ, 0xc0, !PT ;  /* 0x000000ff09097812 */ /* 0x000fe400078ec0ff */
[----:B------:R-:W-:Y:S02]  /*2600*/  LOP3.LUT R11, R11, 0xff, RZ, 0xc0, !PT ;  /* 0x000000ff0b0b7812 */ /* 0x000fe400078ec0ff */
[----:B------:R-:W-:Y:S02]  /*2610*/  IADD3 R8, PT, PT, R9, -0x1, RZ ;  /* 0xffffffff09087810 */ /* 0x000fe40007ffe0ff */
[----:B------:R-:W-:Y:S01]  /*2620*/  MOV R15, R23 ;  /* 0x00000017000f7202 */ /* 0x000fe20000000f00 */
[----:B------:R-:W-:Y:S01]  /*2630*/  VIADD R10, R11, 0xffffffff ;  /* 0xffffffff0b0a7836 */ /* 0x000fe20000000000 */
[----:B------:R-:W-:-:S04]  /*2640*/  ISETP.GT.U32.AND P0, PT, R8, 0xfd, PT ;  /* 0x000000fd0800780c */ /* 0x000fc80003f04070 */
[----:B------:R-:W-:-:S13]  /*2650*/  ISETP.GT.U32.OR P0, PT, R10, 0xfd, P0 ;  /* 0x000000fd0a00780c */ /* 0x000fda0000704470 */
[----:B------:R-:W-:Y:S01]  /*2660*/  @!P0 MOV R14, RZ ;  /* 0x000000ff000e8202 */ /* 0x000fe20000000f00 */
[----:B------:R-:W-:Y:S06]  /*2670*/  @!P0 BRA `(.L_x_43) ;  /* 0x00000000005c8947 */ /* 0x000fec0003800000 */
[----:B------:R-:W-:Y:S02]  /*2680*/  FSETP.GTU.FTZ.AND P0, PT, |R13|, +INF , PT ;  /* 0x7f8000000d00780b */ /* 0x000fe40003f1c200 */
[----:B------:R-:W-:-:S04]  /*2690*/  FSETP.GTU.FTZ.AND P2, PT, |R23|, +INF , PT ;  /* 0x7f8000001700780b */ /* 0x000fc80003f5c200 */
[----:B------:R-:W-:-:S13]  /*26a0*/  PLOP3.LUT P0, PT, P0, P2, PT, 0xf8, 0x8f ;  /* 0x00000000008f781c */ /* 0x000fda0000705f70 */
[----:B------:R-:W-:Y:S05]  /*26b0*/  @P0 BRA `(.L_x_44) ;  /* 0x0000000400500947 */ /* 0x000fea0003800000 */
[----:B------:R-:W-:-:S13]  /*26c0*/  LOP3.LUT P0, RZ, R15, 0x7fffffff, R13, 0xc8, !PT ;  /* 0x7fffffff0fff7812 */ /* 0x000fda000780c80d */
[----:B------:R-:W-:Y:S05]  /*26d0*/  @!P0 BRA `(.L_x_45) ;  /* 0x0000000400408947 */ /* 0x000fea0003800000 */
[----:B------:R-:W-:Y:S02]  /*26e0*/  FSETP.NEU.FTZ.AND P2, PT, |R13|, +INF , PT ;  /* 0x7f8000000d00780b */ /* 0x000fe40003f5d200 */
[----:B------:R-:W-:Y:S02]  /*26f0*/  FSETP.NEU.FTZ.AND P3, PT, |R23|, +INF , PT ;  /* 0x7f8000001700780b */ /* 0x000fe40003f7d200 */
[----:B------:R-:W-:-:S11]  /*2700*/  FSETP.NEU.FTZ.AND P0, PT, |R13|, +INF , PT ;  /* 0x7f8000000d00780b */ /* 0x000fd60003f1d200 */
[----:B------:R-:W-:Y:S05]  /*2710*/  @!P3 BRA !P2, `(.L_x_45) ;  /* 0x000000040030b947 */ /* 0x000fea0005000000 */
[----:B------:R-:W-:-:S04]  /*2720*/  LOP3.LUT P2, RZ, R13, 0x7fffffff, RZ, 0xc0, !PT ;  /* 0x7fffffff0dff7812 */ /* 0x000fc8000784c0ff */
[----:B------:R-:W-:-:S13]  /*2730*/  PLOP3.LUT P2, PT, P3, P2, PT, 0x2f, 0xf2 ;  /* 0x0000000000f2781c */ /* 0x000fda0001f44577 */
[----:B------:R-:W-:Y:S05]  /*2740*/  @P2 BRA `(.L_x_46) ;  /* 0x00000004001c2947 */ /* 0x000fea0003800000 */
[----:B------:R-:W-:-:S04]  /*2750*/  LOP3.LUT P2, RZ, R15, 0x7fffffff, RZ, 0xc0, !PT ;  /* 0x7fffffff0fff7812 */ /* 0x000fc8000784c0ff */
[----:B------:R-:W-:-:S13]  /*2760*/  PLOP3.LUT P0, PT, P0, P2, PT, 0x2f, 0xf2 ;  /* 0x0000000000f2781c */ /* 0x000fda0000704577 */
[----:B------:R-:W-:Y:S05]  /*2770*/  @P0 BRA `(.L_x_47) ;  /* 0x0000000400040947 */ /* 0x000fea0003800000 */
[----:B------:R-:W-:Y:S02]  /*2780*/  ISETP.GE.AND P0, PT, R10, RZ, PT ;  /* 0x000000ff0a00720c */ /* 0x000fe40003f06270 */
[----:B------:R-:W-:-:S11]  /*2790*/  ISETP.GE.AND P2, PT, R8, RZ, PT ;  /* 0x000000ff0800720c */ /* 0x000fd60003f46270 */
[----:B------:R-:W-:Y:S01]  /*27a0*/  @P0 MOV R14, RZ ;  /* 0x000000ff000e0202 */ /* 0x000fe20000000f00 */
[----:B------:R-:W-:Y:S01]  /*27b0*/  @!P0 FFMA R13, R13, 1.84467440737095516160e+19, RZ ;  /* 0x5f8000000d0d8823 */ /* 0x000fe200000000ff */
[----:B------:R-:W-:Y:S01]  /*27c0*/  @!P0 MOV R14, 0xffffffc0 ;  /* 0xffffffc0000e8802 */ /* 0x000fe20000000f00 */
[----:B------:R-:W-:-:S03]  /*27d0*/  @!P2 FFMA R15, R23, 1.84467440737095516160e+19, RZ ;  /* 0x5f800000170fa823 */ /* 0x000fc600000000ff */
[----:B------:R-:W-:-:S07]  /*27e0*/  @!P2 IADD3 R14, PT, PT, R14, 0x40, RZ ;  /* 0x000000400e0ea810 */ /* 0x000fce0007ffe0ff */
.L_x_43:
[----:B------:R-:W-:Y:S01]  /*27f0*/  LEA R8, R9, 0xc0800000, 0x17 ;  /* 0xc080000009087811 */ /* 0x000fe200078eb8ff */
[----:B------:R-:W-:Y:S01]  /*2800*/  BSSY.RECONVERGENT B2, `(.L_x_48) ;  /* 0x0000036000027945 */ /* 0x000fe20003800200 */
[----:B------:R-:W-:-:S03]  /*2810*/  IADD3 R10, PT, PT, R11, -0x7f, RZ ;  /* 0xffffff810b0a7810 */ /* 0x000fc60007ffe0ff */
[----:B------:R-:W-:-:S04]  /*2820*/  IMAD.IADD R15, R15, 0x1, -R8 ;  /* 0x000000010f0f7824 */ /* 0x000fc800078e0a08 */
[----:B------:R0:W1:Y:S02]  /*2830*/  MUFU.RCP R8, R15 ;  /* 0x0000000f00087308 */ /* 0x0000640000001000 */
[----:B0-----:R-:W-:-:S04]  /*2840*/  FADD.FTZ R15, -R15, -RZ ;  /* 0x800000ff0f0f7221 */ /* 0x001fc80000010100 */
[----:B-1----:R-:W-:-:S04]  /*2850*/  FFMA R11, R8, R15, 1 ;  /* 0x3f800000080b7423 */ /* 0x002fc8000000000f */
[----:B------:R-:W-:Y:S01]  /*2860*/  FFMA R8, R8, R11, R8 ;  /* 0x0000000b08087223 */ /* 0x000fe20000000008 */
[C---:B------:R-:W-:Y:S01]  /*2870*/  IMAD R11, R10.reuse, -0x800000, R13 ;  /* 0xff8000000a0b7824 */ /* 0x040fe200078e020d */
[----:B------:R-:W-:-:S03]  /*2880*/  IADD3 R13, PT, PT, R10, 0x7f, -R9 ;  /* 0x0000007f0a0d7810 */ /* 0x000fc60007ffe809 */
[----:B------:R-:W-:Y:S01]  /*2890*/  FFMA R9, R11, R8, RZ ;  /* 0x000000080b097223 */ /* 0x000fe200000000ff */
[----:B------:R-:W-:-:S03]  /*28a0*/  IADD3 R14, PT, PT, R13, R14, RZ ;  /* 0x0000000e0d0e7210 */ /* 0x000fc60007ffe0ff */
[----:B------:R-:W-:-:S04]  /*28b0*/  FFMA R10, R15, R9, R11 ;  /* 0x000000090f0a7223 */ /* 0x000fc8000000000b */
[----:B------:R-:W-:-:S04]  /*28c0*/  FFMA R10, R8, R10, R9 ;  /* 0x0000000a080a7223 */ /* 0x000fc80000000009 */
[----:B------:R-:W-:-:S04]  /*28d0*/  FFMA R9, R15, R10, R11 ;  /* 0x0000000a0f097223 */ /* 0x000fc8000000000b */
[----:B------:R-:W-:-:S05]  /*28e0*/  FFMA R11, R8, R9, R10 ;  /* 0x00000009080b7223 */ /* 0x000fca000000000a */
[----:B------:R-:W-:-:S04]  /*28f0*/  SHF.R.U32.HI R13, RZ, 0x17, R11 ;  /* 0x00000017ff0d7819 */ /* 0x000fc8000001160b */
[----:B------:R-:W-:-:S04]  /*2900*/  LOP3.LUT R13, R13, 0xff, RZ, 0xc0, !PT ;  /* 0x000000ff0d0d7812 */ /* 0x000fc800078ec0ff */
[----:B------:R-:W-:-:S04]  /*2910*/  IADD3 R13, PT, PT, R13, R14, RZ ;  /* 0x0000000e0d0d7210 */ /* 0x000fc80007ffe0ff */
[----:B------:R-:W-:-:S04]  /*2920*/  IADD3 R15, PT, PT, R13, -0x1, RZ ;  /* 0xffffffff0d0f7810 */ /* 0x000fc80007ffe0ff */
[----:B------:R-:W-:-:S13]  /*2930*/  ISETP.GE.U32.AND P0, PT, R15, 0xfe, PT ;  /* 0x000000fe0f00780c */ /* 0x000fda0003f06070 */
[----:B------:R-:W-:Y:S05]  /*2940*/  @!P0 BRA `(.L_x_49) ;  /* 0x0000000000808947 */ /* 0x000fea0003800000 */
[----:B------:R-:W-:-:S13]  /*2950*/  ISETP.GT.AND P0, PT, R13, 0xfe, PT ;  /* 0x000000fe0d00780c */ /* 0x000fda0003f04270 */
[----:B------:R-:W-:Y:S05]  /*2960*/  @P0 BRA `(.L_x_50) ;  /* 0x00000000006c0947 */ /* 0x000fea0003800000 */
[----:B------:R-:W-:-:S13]  /*2970*/  ISETP.GE.AND P0, PT, R13, 0x1, PT ;  /* 0x000000010d00780c */ /* 0x000fda0003f06270 */
[----:B------:R-:W-:Y:S05]  /*2980*/  @P0 BRA `(.L_x_51) ;  /* 0x0000000000740947 */ /* 0x000fea0003800000 */
[----:B------:R-:W-:Y:S02]  /*2990*/  ISETP.GE.AND P0, PT, R13, -0x18, PT ;  /* 0xffffffe80d00780c */ /* 0x000fe40003f06270 */
[----:B------:R-:W-:-:S11]  /*29a0*/  LOP3.LUT R11, R11, 0x80000000, RZ, 0xc0, !PT ;  /* 0x800000000b0b7812 */ /* 0x000fd600078ec0ff */
[----:B------:R-:W-:Y:S05]  /*29b0*/  @!P0 BRA `(.L_x_51) ;  /* 0x0000000000688947 */ /* 0x000fea0003800000 */
[CCC-:B------:R-:W-:Y:S01]  /*29c0*/  FFMA.RZ R14, R8.reuse, R9.reuse, R10.reuse ;  /* 0x00000009080e7223 */ /* 0x1c0fe2000000c00a */
[CCC-:B------:R-:W-:Y:S01]  /*29d0*/  FFMA.RP R15, R8.reuse, R9.reuse, R10.reuse ;  /* 0x00000009080f7223 */ /* 0x1c0fe2000000800a */
[----:B------:R-:W-:Y:S01]  /*29e0*/  FFMA.RM R8, R8, R9, R10 ;  /* 0x0000000908087223 */ /* 0x000fe2000000400a */
[C---:B------:R-:W-:Y:S02]  /*29f0*/  IADD3 R9, PT, PT, R13.reuse, 0x20, RZ ;  /* 0x000000200d097810 */ /* 0x040fe40007ffe0ff */
[----:B------:R-:W-:Y:S02]  /*2a00*/  LOP3.LUT R10, R14, 0x7fffff, RZ, 0xc0, !PT ;  /* 0x007fffff0e0a7812 */ /* 0x000fe400078ec0ff */
[C---:B------:R-:W-:Y:S02]  /*2a10*/  ISETP.NE.AND P3, PT, R13.reuse, RZ, PT ;  /* 0x000000ff0d00720c */ /* 0x040fe40003f65270 */
[----:B------:R-:W-:Y:S02]  /*2a20*/  LOP3.LUT R10, R10, 0x800000, RZ, 0xfc, !PT ;  /* 0x008000000a0a7812 */ /* 0x000fe400078efcff */
[----:B------:R-:W-:Y:S01]  /*2a30*/  ISETP.NE.AND P2, PT, R13, RZ, PT ;  /* 0x000000ff0d00720c */ /* 0x000fe20003f45270 */
[----:B------:R-:W-:Y:S01]  /*2a40*/  IMAD.MOV R13, RZ, RZ, -R13 ;  /* 0x000000ffff0d7224 */ /* 0x000fe200078e0a0d */
[----:B------:R-:W-:-:S02]  /*2a50*/  SHF.L.U32 R9, R10, R9, RZ ;  /* 0x000000090a097219 */ /* 0x000fc400000006ff */
[----:B------:R-:W-:Y:S02]  /*2a60*/  FSETP.NEU.FTZ.AND P0, PT, R15, R8, PT ;  /* 0x000000080f00720b */ /* 0x000fe40003f1d000 */
[----:B------:R-:W-:Y:S02]  /*2a70*/  SEL R13, R13, RZ, P3 ;  /* 0x000000ff0d0d7207 */ /* 0x000fe40001800000 */
[----:B------:R-:W-:Y:S02]  /*2a80*/  ISETP.NE.AND P2, PT, R9, RZ, P2 ;  /* 0x000000ff0900720c */ /* 0x000fe40001745270 */
[----:B------:R-:W-:Y:S02]  /*2a90*/  SHF.R.U32.HI R10, RZ, R13, R10 ;  /* 0x0000000dff0a7219 */ /* 0x000fe4000001160a */
[----:B------:R-:W-:Y:S02]  /*2aa0*/  PLOP3.LUT P0, PT, P0, P2, PT, 0xf8, 0x8f ;  /* 0x00000000008f781c */ /* 0x000fe40000705f70 */
[----:B------:R-:W-:-:S02]  /*2ab0*/  SHF.R.U32.HI R9, RZ, 0x1, R10 ;  /* 0x00000001ff097819 */ /* 0x000fc4000001160a */
[----:B------:R-:W-:-:S04]  /*2ac0*/  SEL R8, RZ, 0x1, !P0 ;  /* 0x00000001ff087807 */ /* 0x000fc80004000000 */
[----:B------:R-:W-:-:S04]  /*2ad0*/  LOP3.LUT R8, R8, 0x1, R9, 0xf8, !PT ;  /* 0x0000000108087812 */ /* 0x000fc800078ef809 */
[----:B------:R-:W-:-:S04]  /*2ae0*/  LOP3.LUT R8, R8, R10, RZ, 0xc0, !PT ;  /* 0x0000000a08087212 */ /* 0x000fc800078ec0ff */
[----:B------:R-:W-:-:S04]  /*2af0*/  IADD3 R8, PT, PT, R9, R8, RZ ;  /* 0x0000000809087210 */ /* 0x000fc80007ffe0ff */
[----:B------:R-:W-:Y:S01]  /*2b00*/  LOP3.LUT R11, R8, R11, RZ, 0xfc, !PT ;  /* 0x0000000b080b7212 */ /* 0x000fe200078efcff */
[----:B------:R-:W-:Y:S06]  /*2b10*/  BRA `(.L_x_51) ;  /* 0x0000000000107947 */ /* 0x000fec0003800000 */
.L_x_50:
[----:B------:R-:W-:-:S04]  /*2b20*/  LOP3.LUT R11, R11, 0x80000000, RZ, 0xc0, !PT ;  /* 0x800000000b0b7812 */ /* 0x000fc800078ec0ff */
[----:B------:R-:W-:Y:S01]  /*2b30*/  LOP3.LUT R11, R11, 0x7f800000, RZ, 0xfc, !PT ;  /* 0x7f8000000b0b7812 */ /* 0x000fe200078efcff */
[----:B------:R-:W-:Y:S06]  /*2b40*/  BRA `(.L_x_51) ;  /* 0x0000000000047947 */ /* 0x000fec0003800000 */
.L_x_49:
[----:B------:R-:W-:-:S07]  /*2b50*/  LEA R11, R14, R11, 0x17 ;  /* 0x0000000b0e0b7211 */ /* 0x000fce00078eb8ff */
.L_x_51:
[----:B------:R-:W-:Y:S05]  /*2b60*/  BSYNC.RECONVERGENT B2 ;  /* 0x0000000000027941 */ /* 0x000fea0003800200 */
.L_x_48:
[----:B------:R-:W-:Y:S01]  /*2b70*/  MOV R13, R11 ;  /* 0x0000000b000d7202 */ /* 0x000fe20000000f00 */
[----:B------:R-:W-:Y:S06]  /*2b80*/  BRA `(.L_x_52) ;  /* 0x0000000000207947 */ /* 0x000fec0003800000 */
.L_x_47:
[----:B------:R-:W-:-:S04]  /*2b90*/  LOP3.LUT R13, R15, 0x80000000, R13, 0x48, !PT ;  /* 0x800000000f0d7812 */ /* 0x000fc800078e480d */
[----:B------:R-:W-:Y:S01]  /*2ba0*/  LOP3.LUT R13, R13, 0x7f800000, RZ, 0xfc, !PT ;  /* 0x7f8000000d0d7812 */ /* 0x000fe200078efcff */
[----:B------:R-:W-:Y:S06]  /*2bb0*/  BRA `(.L_x_52) ;  /* 0x0000000000147947 */ /* 0x000fec0003800000 */
.L_x_46:
[----:B------:R-:W-:Y:S01]  /*2bc0*/  LOP3.LUT R13, R15, 0x80000000, R13, 0x48, !PT ;  /* 0x800000000f0d7812 */ /* 0x000fe200078e480d */
[----:B------:R-:W-:Y:S06]  /*2bd0*/  BRA `(.L_x_52) ;  /* 0x00000000000c7947 */ /* 0x000fec0003800000 */
.L_x_45:
[----:B------:R-:W0:Y:S01]  /*2be0*/  MUFU.RSQ R13, -QNAN ;  /* 0xffc00000000d7908 */ /* 0x000e220000001400 */
[----:B------:R-:W-:Y:S05]  /*2bf0*/  BRA `(.L_x_52) ;  /* 0x0000000000047947 */ /* 0x000fea0003800000 */
.L_x_44:
[----:B------:R-:W-:-:S07]  /*2c00*/  FADD.FTZ R13, R13, R23 ;  /* 0x000000170d0d7221 */ /* 0x000fce0000010000 */
.L_x_52:
[----:B------:R-:W-:Y:S05]  /*2c10*/  BSYNC.RECONVERGENT B1 ;  /* 0x0000000000017941 */ /* 0x000fea0003800200 */
.L_x_42:
[----:B0-----:R-:W-:Y:S01]  /*2c20*/  MOV R8, R13 ;  /* 0x0000000d00087202 */ /* 0x001fe20000000f00 */
[----:B------:R-:W-:-:S04]  /*2c30*/  HFMA2 R13, -RZ, RZ, 0, 0 ;  /* 0x00000000ff0d7431 */ /* 0x000fc800000001ff */
[----:B------:R-:W-:Y:S05]  /*2c40*/  RET.REL.NODEC R12 `(_Z22softmax_warp_level_vecIfEvPvS0_ii) ;  /* 0xffffffd00cec7950 */ /* 0x000fea0003c3ffff */
.L_x_53:
[----:B------:R-:W-:-:S00]  /*2c50*/  BRA `(.L_x_53) ;  /* 0xfffffffc00fc7947 */ /* 0x000fc0000383ffff */
[----:B------:R-:W-:-:S00]  /*2c60*/  NOP ;  /* 0x0000000000007918 */ /* 0x000fc00000000000 */
        /* <DEDUP_REMOVED lines=9> */
.L_x_216:


//--------------------- .text._Z18softmax_warp_levelIfEvPvS0_ii --------------------------
	.section	.text._Z18softmax_warp_levelIfEvPvS0_ii,"ax",@progbits
	.align	128
        .global         _Z18softmax_warp_levelIfEvPvS0_ii
        .type           _Z18softmax_warp_levelIfEvPvS0_ii,@function
        .size           _Z18softmax_warp_levelIfEvPvS0_ii,(.L_x_217 - _Z18softmax_warp_levelIfEvPvS0_ii)
        .other          _Z18softmax_warp_levelIfEvPvS0_ii,@"STO_CUDA_ENTRY STV_DEFAULT"
_Z18softmax_warp_levelIfEvPvS0_ii:
.text._Z18softmax_warp_levelIfEvPvS0_ii:
[----:B------:R-:W0:Y:S08]  /*0000*/  LDC R1, c[0x0][0x37c] ;  /* 0x0000df00ff017b82 */ /* 0x000e300000000800 */
[----:B------:R-:W-:Y:S01]  /*0010*/  S2UR UR4, SR_CTAID.Y ;  /* 0x00000000000479c3 */ /* 0x000fe20000002600 */
[----:B------:R-:W1:Y:S01]  /*0020*/  LDCU UR8, c[0x0][0x2fc] ;  /* 0x00005f80ff0877ac */ /* 0x000e620008000800 */
[----:B0-----:R-:W-:Y:S01]  /*0030*/  IADD3 R1, PT, PT, R1, -0x8, RZ ;  /* 0xfffffff801017810 */ /* 0x001fe20007ffe0ff */
[----:B------:R-:W0:Y:S05]  /*0040*/  LDCU UR38, c[0x0][0x360] ;  /* 0x00006c00ff2677ac */ /* 0x000e2a0008000800 */
[----:B------:R-:W2:Y:S01]  /*0050*/  S2UR UR6, SR_CTAID.X ;  /* 0x00000000000679c3 */ /* 0x000ea20000002500 */
[----:B------:R-:W2:Y:S01]  /*0060*/  LDCU UR5, c[0x0][0x370] ;  /* 0x00006e00ff0577ac */ /* 0x000ea20008000800 */
[----:B------:R-:W3:Y:S06]  /*0070*/  LDCU UR7, c[0x0][0x2f8] ;  /* 0x00005f00ff0777ac */ /* 0x000eec0008000800 */
[----:B------:R-:W4:Y:S08]  /*0080*/  LDC R0, c[0x0][0x390] ;  /* 0x0000e400ff007b82 */ /* 0x000f300000000800 */
[----:B------:R-:W0:Y:S01]  /*0090*/  LDC R27, c[0x0][0x364] ;  /* 0x0000d900ff1b7b82 */ /* 0x000e220000000800 */
[----:B---3--:R-:W-:Y:S01]  /*00a0*/  IADD3 R17, P0, PT, R1, UR7, RZ ;  /* 0x0000000701117c10 */ /* 0x008fe2000ff1e0ff */
[----:B--2---:R-:W-:-:S06]  /*00b0*/  UIMAD UR4, UR4, UR5, UR6 ;  /* 0x00000005040472a4 */ /* 0x004fcc000f8e0206 */
[----:B----4-:R-:W-:Y:S01]  /*00c0*/  ISETP.LE.AND P1, PT, R0, UR4, PT ;  /* 0x0000000400007c0c */ /* 0x010fe2000bf23270 */
[----:B0-----:R-:W-:-:S12]  /*00d0*/  IMAD R27, R27, UR38, RZ ;  /* 0x000000261b1b7c24 */ /* 0x001fd8000f8e02ff */
[----:B-1----:R-:W-:Y:S05]  /*00e0*/  @P1 EXIT ;  /* 0x000000000000194d */ /* 0x002fea0003800000 */
[----:B------:R-:W0:Y:S01]  /*00f0*/  I2F.U32.RP R0, R27 ;  /* 0x0000001b00007306 */ /* 0x000e220000209000 */
[----:B------:R-:W1:Y:S01]  /*0100*/  S2R R28, SR_TID.Y ;  /* 0x00000000001c7919 */ /* 0x000e620000002200 */
[----:B------:R-:W2:Y:S01]  /*0110*/  LDCU UR6, c[0x0][0x394] ;  /* 0x00007280ff0677ac */ /* 0x000ea20008000800 */
[----:B------:R-:W-:Y:S01]  /*0120*/  IMAD.MOV R7, RZ, RZ, -R27 ;  /* 0x000000ffff077224 */ /* 0x000fe200078e0a1b */
[C---:B------:R-:W-:Y:S01]  /*0130*/  ISETP.NE.U32.AND P3, PT, R27.reuse, RZ, PT ;  /* 0x000000ff1b00720c */ /* 0x040fe20003f65070 */
[----:B------:R-:W1:Y:S01]  /*0140*/  S2R R5, SR_TID.X ;  /* 0x0000000000057919 */ /* 0x000e620000002100 */
[----:B------:R-:W-:Y:S02]  /*0150*/  HFMA2 R18, -RZ, RZ, 0, 0 ;  /* 0x00000000ff127431 */ /* 0x000fe400000001ff */
[----:B------:R-:W-:Y:S01]  /*0160*/  IMAD.X R16, RZ, RZ, UR8, P0 ;  /* 0x00000008ff107e24 */ /* 0x000fe200080e06ff */
[----:B------:R-:W-:Y:S01]  /*0170*/  MOV R23, UR4 ;  /* 0x0000000400177c02 */ /* 0x000fe20008000f00 */
[----:B------:R-:W-:Y:S01]  /*0180*/  IMAD R24, R27, UR4, RZ ;  /* 0x000000041b187c24 */ /* 0x000fe2000f8e02ff */
[----:B------:R-:W3:Y:S01]  /*0190*/  LDCU.64 UR36, c[0x0][0x358] ;  /* 0x00006b00ff2477ac */ /* 0x000ee20008000a00 */
[----:B0-----:R-:W0:Y:S02]  /*01a0*/  MUFU.RCP R0, R0 ;  /* 0x0000000000007308 */ /* 0x001e240000001000 */
[----:B0-----:R-:W-:-:S06]  /*01b0*/  IADD3 R2, PT, PT, R0, 0xffffffe, RZ ;  /* 0x0ffffffe00027810 */ /* 0x001fcc0007ffe0ff */
[----:B------:R0:W4:Y:S01]  /*01c0*/  F2I.FTZ.U32.TRUNC.NTZ R3, R2 ;  /* 0x0000000200037305 */ /* 0x000122000021f000 */
[----:B-1----:R-:W-:Y:S01]  /*01d0*/  IMAD R28, R28, UR38, R5 ;  /* 0x000000261c1c7c24 */ /* 0x002fe2000f8e0205 */
[----:B------:R-:W-:-:S04]  /*01e0*/  UIMAD UR38, UR38, UR5, URZ ;  /* 0x00000005262672a4 */ /* 0x000fc8000f8e02ff */
[----:B------:R-:W-:Y:S01]  /*01f0*/  IADD3 R26, PT, PT, R28, R27, RZ ;  /* 0x0000001b1c1a7210 */ /* 0x000fe20007ffe0ff */
[----:B0-----:R-:W-:-:S03]  /*0200*/  IMAD.MOV.U32 R2, RZ, RZ, RZ ;  /* 0x000000ffff027224 */ /* 0x001fc600078e00ff */
[C---:B--2---:R-:W-:Y:S01]  /*0210*/  ISETP.GE.AND P1, PT, R26.reuse, UR6, PT ;  /* 0x000000061a007c0c */ /* 0x044fe2000bf26270 */
[----:B------:R-:W-:Y:S01]  /*0220*/  IMAD.IADD R22, R27, 0x1, R26 ;  /* 0x000000011b167824 */ /* 0x000fe200078e021a */
[----:B------:R-:W-:Y:S02]  /*0230*/  VIMNMX R5, PT, PT, R26, UR6, !PT ;  /* 0x000000061a057c48 */ /* 0x000fe4000ffe0100 */
[----:B------:R-:W-:Y:S01]  /*0240*/  SEL R25, RZ, 0x1, P1 ;  /* 0x00000001ff197807 */ /* 0x000fe20000800000 */
[----:B----4-:R-:W-:-:S03]  /*0250*/  IMAD R7, R7, R3, RZ ;  /* 0x0000000307077224 */ /* 0x010fc600078e02ff */
[----:B------:R-:W-:Y:S01]  /*0260*/  IADD3 R0, PT, PT, R5, -R26, -R25 ;  /* 0x8000001a05007210 */ /* 0x000fe20007ffe819 */
[----:B------:R-:W-:-:S06]  /*0270*/  IMAD.HI.U32 R3, R3, R7, R2 ;  /* 0x0000000703037227 */ /* 0x000fcc00078e0002 */
[----:B------:R-:W-:-:S05]  /*0280*/  IMAD.HI.U32 R2, R3, R0, RZ ;  /* 0x0000000003027227 */ /* 0x000fca00078e00ff */
[----:B------:R-:W-:-:S05]  /*0290*/  IADD3 R3, PT, PT, -R2, RZ, RZ ;  /* 0x000000ff02037210 */ /* 0x000fca0007ffe1ff */
[----:B------:R-:W-:-:S05]  /*02a0*/  IMAD R0, R27, R3, R0 ;  /* 0x000000031b007224 */ /* 0x000fca00078e0200 */
[----:B------:R-:W-:-:S13]  /*02b0*/  ISETP.GE.U32.AND P1, PT, R0, R27, PT ;  /* 0x0000001b0000720c */ /* 0x000fda0003f26070 */
[----:B------:R-:W-:Y:S01]  /*02c0*/  @P1 IMAD.IADD R0, R0, 0x1, -R27 ;  /* 0x0000000100001824 */ /* 0x000fe200078e0a1b */
[----:B------:R-:W-:-:S04]  /*02d0*/  @P1 IADD3 R2, PT, PT, R2, 0x1, RZ ;  /* 0x0000000102021810 */ /* 0x000fc80007ffe0ff */
[----:B------:R-:W-:-:S13]  /*02e0*/  ISETP.GE.U32.AND P2, PT, R0, R27, PT ;  /* 0x0000001b0000720c */ /* 0x000fda0003f46070 */
[----:B------:R-:W-:Y:S02]  /*02f0*/  @P2 IADD3 R2, PT, PT, R2, 0x1, RZ ;  /* 0x0000000102022810 */ /* 0x000fe40007ffe0ff */
[----:B------:R-:W-:-:S04]  /*0300*/  @!P3 LOP3.LUT R2, RZ, R27, RZ, 0x33, !PT ;  /* 0x0000001bff02b212 */ /* 0x000fc800078e33ff */
[----:B------:R-:W-:Y:S02]  /*0310*/  IADD3 R25, PT, PT, R25, R2, RZ ;  /* 0x0000000219197210 */ /* 0x000fe40007ffe0ff */
[----:B------:R-:W-:-:S03]  /*0320*/  MOV R2, 0xfcf0bdc2 ;  /* 0xfcf0bdc200027802 */ /* 0x000fc60000000f00 */
[----:B------:R-:W-:-:S05]  /*0330*/  VIADD R19, R25, 0x1 ;  /* 0x0000000119137836 */ /* 0x000fca0000000000 */
[----:B---3--:R-:W-:-:S07]  /*0340*/  LOP3.LUT R19, R19, 0x3, RZ, 0xc0, !PT ;  /* 0x0000000313137812 */ /* 0x008fce00078ec0ff */
.L_x_95:
[----:B0--34-:R-:W0:Y:S01]  /*0350*/  LDC R0, c[0x0][0x394] ;  /* 0x0000e500ff007b82 */ /* 0x019e220000000800 */
[----:B------:R-:W-:Y:S01]  /*0360*/  BSSY.RECONVERGENT B0, `(.L_x_54) ;  /* 0x0000031000007945 */ /* 0x000fe20003800200 */
[----:B0-----:R-:W-:-:S13]  /*0370*/  ISETP.GE.AND P0, PT, R28, R0, PT ;  /* 0x000000001c00720c */ /* 0x001fda0003f06270 */
[----:B-12---:R-:W-:Y:S05]  /*0380*/  @P0 BRA `(.L_x_55) ;  /* 0x0000000000b80947 */ /* 0x006fea0003800000 */
[----:B------:R-:W-:Y:S01]  /*0390*/  ISETP.NE.AND P1, PT, R19, RZ, PT ;  /* 0x000000ff1300720c */ /* 0x000fe20003f25270 */
[----:B------:R-:W-:Y:S01]  /*03a0*/  BSSY.RECONVERGENT B1, `(.L_x_56) ;  /* 0x0000018000017945 */ /* 0x000fe20003800200 */
[----:B------:R-:W-:Y:S02]  /*03b0*/  ISETP.GE.U32.AND P0, PT, R25, 0x3, PT ;  /* 0x000000031900780c */ /* 0x000fe40003f06070 */
[----:B------:R-:W-:-:S09]  /*03c0*/  MOV R3, R28 ;  /* 0x0000001c00037202 */ /* 0x000fd20000000f00 */
[----:B------:R-:W-:Y:S05]  /*03d0*/  @!P1 BRA `(.L_x_57) ;  /* 0x0000000000509947 */ /* 0x000fea0003800000 */
[----:B------:R-:W0:Y:S01]  /*03e0*/  LDC.64 R4, c[0x0][0x380] ;  /* 0x0000e000ff047b82 */ /* 0x000e220000000a00 */
[----:B------:R-:W-:-:S04]  /*03f0*/  IMAD R3, R23, R0, R28 ;  /* 0x0000000017037224 */ /* 0x000fc800078e021c */
[----:B0-----:R-:W-:-:S05]  /*0400*/  IMAD.WIDE R4, R3, 0x4, R4 ;  /* 0x0000000403047825 */ /* 0x001fca00078e0204 */
[----:B------:R-:W2:Y:S01]  /*0410*/  LDG.E R7, desc[UR36][R4.64] ;  /* 0x0000002404077981 */ /* 0x000ea2000c1e1900 */
[----:B------:R-:W-:Y:S02]  /*0420*/  ISETP.NE.AND P1, PT, R19, 0x1, PT ;  /* 0x000000011300780c */ /* 0x000fe40003f25270 */
[----:B------:R-:W-:Y:S02]  /*0430*/  MOV R3, R26 ;  /* 0x0000001a00037202 */ /* 0x000fe40000000f00 */
[----:B--2---:R-:W-:-:S09]  /*0440*/  FMNMX R2, R2, R7, !PT ;  /* 0x0000000702027209 */ /* 0x004fd20007800000 */
[----:B------:R-:W-:Y:S05]  /*0450*/  @!P1 BRA `(.L_x_57) ;  /* 0x0000000000309947 */ /* 0x000fea0003800000 */
[----:B------:R-:W-:Y:S01]  /*0460*/  ISETP.NE.AND P1, PT, R19, 0x2, PT ;  /* 0x000000021300780c */ /* 0x000fe20003f25270 */
[----:B------:R-:W-:-:S05]  /*0470*/  IMAD.SHL.U32 R7, R27, 0x4, RZ ;  /* 0x000000041b077824 */ /* 0x000fca00078e00ff */
[----:B------:R-:W-:-:S04]  /*0480*/  IADD3 R4, P2, PT, R4, R7, RZ ;  /* 0x0000000704047210 */ /* 0x000fc80007f5e0ff */
[----:B------:R-:W-:-:S03]  /*0490*/  IADD3.X R5, PT, PT, RZ, R5, RZ, P2, !PT ;  /* 0x00000005ff057210 */ /* 0x000fc600017fe4ff */
[----:B------:R-:W-:-:S04]  /*04a0*/  @P1 IADD3 R6, P2, PT, R7, R4, RZ ;  /* 0x0000000407061210 */ /* 0x000fc80007f5e0ff */
[----:B------:R-:W-:Y:S02]  /*04b0*/  @P1 IADD3.X R7, PT, PT, RZ, R5, RZ, P2, !PT ;  /* 0x00000005ff071210 */ /* 0x000fe400017fe4ff */
[----:B------:R-:W2:Y:S04]  /*04c0*/  LDG.E R5, desc[UR36][R4.64] ;  /* 0x0000002404057981 */ /* 0x000ea8000c1e1900 */
[----:B------:R-:W3:Y:S01]  /*04d0*/  @P1 LDG.E R7, desc[UR36][R6.64] ;  /* 0x0000002406071981 */ /* 0x000ee2000c1e1900 */
[----:B------:R-:W-:Y:S01]  /*04e0*/  IMAD.MOV.U32 R3, RZ, RZ, R22 ;  /* 0x000000ffff037224 */ /* 0x000fe200078e0016 */
[----:B------:R-:W-:Y:S02]  /*04f0*/  @P1 IADD3 R3, PT, PT, R27, R22, RZ ;  /* 0x000000161b031210 */ /* 0x000fe40007ffe0ff */
[----:B--2---:R-:W-:-:S04]  /*0500*/  FMNMX R2, R2, R5, !PT ;  /* 0x0000000502027209 */ /* 0x004fc80007800000 */
[----:B---3--:R-:W-:-:S07]  /*0510*/  @P1 FMNMX R2, R2, R7, !PT ;  /* 0x0000000702021209 */ /* 0x008fce0007800000 */
.L_x_57:
[----:B------:R-:W-:Y:S05]  /*0520*/  BSYNC.RECONVERGENT B1 ;  /* 0x0000000000017941 */ /* 0x000fea0003800200 */
.L_x_56:
[----:B------:R-:W-:Y:S05]  /*0530*/  @!P0 BRA `(.L_x_55) ;  /* 0x00000000004c8947 */ /* 0x000fea0003800000 */
[----:B------:R-:W0:Y:S01]  /*0540*/  LDC.64 R4, c[0x0][0x380] ;  /* 0x0000e000ff047b82 */ /* 0x000e220000000a00 */
[----:B------:R-:W-:-:S07]  /*0550*/  SHF.L.U32 R15, R27, 0x2, RZ ;  /* 0x000000021b0f7819 */ /* 0x000fce00000006ff */
.L_x_58:
[----:B------:R-:W-:-:S04]  /*0560*/  IMAD R7, R23, R0, R3 ;  /* 0x0000000017077224 */ /* 0x000fc800078e0203 */
[----:B0-----:R-:W-:-:S03]  /*0570*/  IMAD.WIDE R6, R7, 0x4, R4 ;  /* 0x0000000407067825 */ /* 0x001fc600078e0204 */
[----:B------:R-:W-:-:S05]  /*0580*/  IADD3 R8, P0, PT, R15, R6, RZ ;  /* 0x000000060f087210 */ /* 0x000fca0007f1e0ff */
[----:B------:R-:W-:Y:S01]  /*0590*/  IMAD.X R9, RZ, RZ, R7, P0 ;  /* 0x000000ffff097224 */ /* 0x000fe200000e0607 */
[C---:B------:R-:W-:Y:S01]  /*05a0*/  IADD3 R10, P0, PT, R15.reuse, R8, RZ ;  /* 0x000000080f0a7210 */ /* 0x040fe20007f1e0ff */
[----:B------:R-:W2:Y:S03]  /*05b0*/  LDG.E R7, desc[UR36][R6.64] ;  /* 0x0000002406077981 */ /* 0x000ea6000c1e1900 */
[----:B------:R-:W-:Y:S01]  /*05c0*/  IADD3.X R11, PT, PT, RZ, R9, RZ, P0, !PT ;  /* 0x00000009ff0b7210 */ /* 0x000fe200007fe4ff */
[----:B------:R-:W2:Y:S01]  /*05d0*/  LDG.E R8, desc[UR36][R8.64] ;  /* 0x0000002408087981 */ /* 0x000ea2000c1e1900 */
[----:B------:R-:W-:-:S04]  /*05e0*/  IADD3 R12, P0, PT, R15, R10, RZ ;  /* 0x0000000a0f0c7210 */ /* 0x000fc80007f1e0ff */
[----:B------:R-:W-:Y:S02]  /*05f0*/  IADD3.X R13, PT, PT, RZ, R11, RZ, P0, !PT ;  /* 0x0000000bff0d7210 */ /* 0x000fe400007fe4ff */
[----:B------:R-:W3:Y:S04]  /*0600*/  LDG.E R11, desc[UR36][R10.64] ;  /* 0x000000240a0b7981 */ /* 0x000ee8000c1e1900 */
[----:B------:R-:W3:Y:S01]  /*0610*/  LDG.E R12, desc[UR36][R12.64] ;  /* 0x000000240c0c7981 */ /* 0x000ee2000c1e1900 */
[----:B------:R-:W-:-:S05]  /*0620*/  IMAD.IADD R3, R15, 0x1, R3 ;  /* 0x000000010f037824 */ /* 0x000fca00078e0203 */
[----:B------:R-:W-:Y:S02]  /*0630*/  ISETP.GE.AND P0, PT, R3, R0, PT ;  /* 0x000000000300720c */ /* 0x000fe40003f06270 */
[----:B--2---:R-:W-:-:S04]  /*0640*/  FMNMX3 R2, R2, R7, R8, !PT ;  /* 0x0000000702027276 */ /* 0x004fc80007800008 */
[----:B---3--:R-:W-:-:S07]  /*0650*/  FMNMX3 R2, R2, R11, R12, !PT ;  /* 0x0000000b02027276 */ /* 0x008fce000780000c */
[----:B------:R-:W-:Y:S05]  /*0660*/  @!P0 BRA `(.L_x_58) ;  /* 0xfffffffc00bc8947 */ /* 0x000fea000383ffff */
.L_x_55:
[----:B------:R-:W-:Y:S05]  /*0670*/  BSYNC.RECONVERGENT B0 ;  /* 0x0000000000007941 */ /* 0x000fea0003800200 */
.L_x_54:
[----:B------:R-:W-:-:S13]  /*0680*/  ISETP.GE.U32.AND P0, PT, R27, 0x2, PT ;  /* 0x000000021b00780c */ /* 0x000fda0003f06070 */
[----:B------:R-:W-:Y:S05]  /*0690*/  @!P0 BRA `(.L_x_59) ;  /* 0x00000000002c8947 */ /* 0x000fea0003800000 */
[----:B------:R-:W-:Y:S01]  /*06a0*/  BSSY B0, `(.L_x_59) ;  /* 0x000000a000007945 */ /* 0x000fe20003800000 */
[----:B------:R-:W-:-:S07]  /*06b0*/  MOV R0, R27 ;  /* 0x0000001b00007202 */ /* 0x000fce0000000f00 */
.L_x_61:
[----:B------:R-:W-:Y:S01]  /*06c0*/  UMOV UR4, 0xffffffff ;  /* 0xffffffff00047882 */ /* 0x000fe20000000000 */
[----:B------:R-:W-:Y:S02]  /*06d0*/  SHF.R.U32.HI R12, RZ, 0x1, R0 ;  /* 0x00000001ff0c7819 */ /* 0x000fe40000011600 */
[----:B------:R-:W-:Y:S05]  /*06e0*/  BRA.DIV UR4, `(.L_x_60) ;  /* 0x0000001a04747947 */ /* 0x000fea000b800000 */
[----:B------:R0:W1:Y:S02]  /*06f0*/  SHFL.BFLY PT, R14, R2, R12, 0x1f ;  /* 0x0c001f0c020e7589 */ /* 0x00006400000e0000 */
.L_x_98:
[----:B------:R-:W-:Y:S02]  /*0700*/  ISETP.GT.U32.AND P0, PT, R0, 0x3, PT ;  /* 0x000000030000780c */ /* 0x000fe40003f04070 */
[----:B01----:R-:W-:Y:S02]  /*0710*/  FMNMX R2, R14, R2, !PT ;  /* 0x000000020e027209 */ /* 0x003fe40007800000 */
[----:B------:R-:W-:-:S09]  /*0720*/  MOV R0, R12 ;  /* 0x0000000c00007202 */ /* 0x000fd20000000f00 */
[----:B------:R-:W-:Y:S05]  /*0730*/  @P0 BRA `(.L_x_61) ;  /* 0xfffffffc00e00947 */ /* 0x000fea000383ffff */
[----:B------:R-:W-:Y:S05]  /*0740*/  BSYNC B0 ;  /* 0x0000000000007941 */ /* 0x000fea0003800000 */
.L_x_59:
[----:B------:R-:W-:Y:S01]  /*0750*/  IMAD.MOV R3, RZ, RZ, -R28 ;  /* 0x000000ffff037224 */ /* 0x000fe200078e0a1c */
[----:B------:R-:W-:-:S04]  /*0760*/  UMOV UR4, 0xffffffff ;  /* 0xffffffff00047882 */ /* 0x000fc80000000000 */
[----:B------:R-:W-:Y:S01]  /*0770*/  ISETP.NE.AND P0, PT, R24, R3, PT ;  /* 0x000000031800720c */ /* 0x000fe20003f05270 */
[----:B------:R-:W-:-:S12]  /*0780*/  BRA.DIV UR4, `(.L_x_62) ;  /* 0x0000001a04707947 */ /* 0x000fd8000b800000 */
[----:B------:R-:W0:Y:S02]  /*0790*/  SHFL.IDX PT, R2, R2, RZ, 0x1f ;  /* 0x00001fff02027589 */ /* 0x000e2400000e0000 */
.L_x_101:
[----:B------:R-:W-:Y:S04]  /*07a0*/  BSSY.RECONVERGENT B6, `(.L_x_63) ;  /* 0x000000d000067945 */ /* 0x000fe80003800200 */
[----:B------:R-:W-:Y:S05]  /*07b0*/  @P0 BRA `(.L_x_64) ;  /* 0x00000000002c0947 */ /* 0x000fea0003800000 */
[----:B0-----:R-:W0:Y:S01]  /*07c0*/  F2F.F64.F32 R10, R2 ;  /* 0x00000002000a7310 */ /* 0x001e220000201800 */
[----:B------:R-:W-:Y:S01]  /*07d0*/  MOV R8, 0x10 ;  /* 0x0000001000087802 */ /* 0x000fe20000000f00 */
[----:B------:R-:W1:Y:S01]  /*07e0*/  LDCU.64 UR4, c[0x4][URZ] ;  /* 0x01000000ff0477ac */ /* 0x000e620008000a00 */
[----:B------:R-:W-:Y:S01]  /*07f0*/  IMAD.MOV.U32 R6, RZ, RZ, R17 ;  /* 0x000000ffff067224 */ /* 0x000fe200078e0011 */
[----:B------:R-:W-:-:S03]  /*0800*/  MOV R7, R16 ;  /* 0x0000001000077202 */ /* 0x000fc60000000f00 */
[----:B------:R-:W2:Y:S01]  /*0810*/  LDC.64 R8, c[0x4][R8] ;  /* 0x0100000008087b82 */ /* 0x000ea20000000a00 */
[----:B0-----:R0:W-:Y:S01]  /*0820*/  STL.64 [R1], R10 ;  /* 0x0000000a01007387 */ /* 0x0011e20000100a00 */
[----:B-1----:R-:W-:Y:S02]  /*0830*/  MOV R4, UR4 ;  /* 0x0000000400047c02 */ /* 0x002fe40008000f00 */
[----:B------:R-:W-:-:S07]  /*0840*/  MOV R5, UR5 ;  /* 0x0000000500057c02 */ /* 0x000fce0008000f00 */
[----:B------:R-:W-:-:S07]  /*0850*/  LEPC R20, `(.L_x_64) ;  /* 0x000000001014794e */ /* 0x000fce0000000000 */
[----:B0-2---:R-:W-:Y:S05]  /*0860*/  CALL.ABS.NOINC R8 ;  /* 0x0000000008007343 */ /* 0x005fea0003c00000 */
.L_x_64:
[----:B------:R-:W-:Y:S05]  /*0870*/  BSYNC.RECONVERGENT B6 ;  /* 0x0000000000067941 */ /* 0x000fea0003800200 */
.L_x_63:
[----:B------:R-:W1:Y:S01]  /*0880*/  LDC R0, c[0x0][0x394] ;  /* 0x0000e500ff007b82 */ /* 0x000e620000000800 */
[----:B------:R-:W-:Y:S01]  /*0890*/  BSSY.RECONVERGENT B0, `(.L_x_65) ;  /* 0x000006f000007945 */ /* 0x000fe20003800200 */
[----:B-1----:R-:W-:-:S13]  /*08a0*/  ISETP.GE.AND P0, PT, R28, R0, PT ;  /* 0x000000001c00720c */ /* 0x002fda0003f06270 */
[----:B------:R-:W-:Y:S05]  /*08b0*/  @P0 BRA `(.L_x_66) ;  /* 0x0000000400b00947 */ /* 0x000fea0003800000 */
[----:B------:R-:W-:Y:S01]  /*08c0*/  ISETP.NE.AND P1, PT, R19, RZ, PT ;  /* 0x000000ff1300720c */ /* 0x000fe20003f25270 */
[----:B------:R-:W-:Y:S01]  /*08d0*/  BSSY.RECONVERGENT B1, `(.L_x_67) ;  /* 0x0000032000017945 */ /* 0x000fe20003800200 */
[----:B------:R-:W-:Y:S02]  /*08e0*/  ISETP.GE.U32.AND P0, PT, R25, 0x3, PT ;  /* 0x000000031900780c */ /* 0x000fe40003f06070 */
[----:B------:R-:W-:-:S09]  /*08f0*/  MOV R3, R28 ;  /* 0x0000001c00037202 */ /* 0x000fd20000000f00 */
[----:B------:R-:W-:Y:S05]  /*0900*/  @!P1 BRA `(.L_x_68) ;  /* 0x0000000000b89947 */ /* 0x000fea0003800000 */
[----:B------:R-:W1:Y:S01]  /*0910*/  LDC.64 R4, c[0x0][0x380] ;  /* 0x0000e000ff047b82 */ /* 0x000e620000000a00 */
[----:B------:R-:W-:-:S04]  /*0920*/  IMAD R3, R23, R0, R28 ;  /* 0x0000000017037224 */ /* 0x000fc800078e021c */
[----:B-1----:R-:W-:-:S05]  /*0930*/  IMAD.WIDE R4, R3, 0x4, R4 ;  /* 0x0000000403047825 */ /* 0x002fca00078e0204 */
[----:B------:R-:W0:Y:S01]  /*0940*/  LDG.E R3, desc[UR36][R4.64] ;  /* 0x0000002404037981 */ /* 0x000e22000c1e1900 */
[----:B------:R-:W-:Y:S02]  /*0950*/  HFMA2 R6, -RZ, RZ, 3.7421875, 0 ;  /* 0x437c0000ff067431 */ /* 0x000fe400000001ff */
[----:B------:R-:W-:Y:S01]  /*0960*/  IMAD.MOV.U32 R7, RZ, RZ, 0x3bbb989d ;  /* 0x3bbb989dff077424 */ /* 0x000fe200078e00ff */
[----:B------:R-:W-:Y:S01]  /*0970*/  ISETP.NE.AND P1, PT, R19, 0x1, PT ;  /* 0x000000011300780c */ /* 0x000fe20003f25270 */
[----:B0-----:R-:W-:-:S04]  /*0980*/  FADD R8, -R2, R3 ;  /* 0x0000000302087221 */ /* 0x001fc80000000100 */
[----:B------:R-:W-:-:S04]  /*0990*/  FFMA.SAT R3, R8, R7, 0.5 ;  /* 0x3f00000008037423 */ /* 0x000fc80000002007 */
[----:B------:R-:W-:-:S04]  /*09a0*/  FFMA.RM R3, R3, R6, 12582913 ;  /* 0x4b40000103037423 */ /* 0x000fc80000004006 */
[C---:B------:R-:W-:Y:S01]  /*09b0*/  FADD R9, R3.reuse, -12583039 ;  /* 0xcb40007f03097421 */ /* 0x040fe20000000000 */
[----:B------:R-:W-:Y:S01]  /*09c0*/  SHF.L.U32 R11, R3, 0x17, RZ ;  /* 0x00000017030b7819 */ /* 0x000fe200000006ff */
[----:B------:R-:W-:Y:S02]  /*09d0*/  IMAD.MOV.U32 R3, RZ, RZ, R26 ;  /* 0x000000ffff037224 */ /* 0x000fe400078e001a */
[----:B------:R-:W-:-:S04]  /*09e0*/  FFMA R9, R8, 1.4426950216293334961, -R9 ;  /* 0x3fb8aa3b08097823 */ /* 0x000fc80000000809 */
[----:B------:R-:W-:-:S06]  /*09f0*/  FFMA R9, R8, 1.925963033500011079e-08, R9 ;  /* 0x32a5706008097823 */ /* 0x000fcc0000000009 */
[----:B------:R-:W0:Y:S02]  /*0a00*/  MUFU.EX2 R9, R9 ;  /* 0x0000000900097308 */ /* 0x000e240000000800 */
[----:B0-----:R-:W-:Y:S01]  /*0a10*/  FFMA R18, R11, R9, R18 ;  /* 0x000000090b127223 */ /* 0x001fe20000000012 */
[----:B------:R-:W-:Y:S06]  /*0a20*/  @!P1 BRA `(.L_x_68) ;  /* 0x0000000000709947 */ /* 0x000fec0003800000 */
[----:B------:R-:W-:Y:S02]  /*0a30*/  ISETP.NE.AND P2, PT, R19, 0x2, PT ;  /* 0x000000021300780c */ /* 0x000fe40003f45270 */
[----:B------:R-:W-:-:S04]  /*0a40*/  SHF.L.U32 R9, R27, 0x2, RZ ;  /* 0x000000021b097819 */ /* 0x000fc800000006ff */
[----:B------:R-:W-:-:S04]  /*0a50*/  IADD3 R4, P1, PT, R9, R4, RZ ;  /* 0x0000000409047210 */ /* 0x000fc80007f3e0ff */
[----:B------:R-:W-:-:S03]  /*0a60*/  IADD3.X R5, PT, PT, RZ, R5, RZ, P1, !PT ;  /* 0x00000005ff057210 */ /* 0x000fc60000ffe4ff */
[----:B------:R-:W-:-:S05]  /*0a70*/  @P2 IADD3 R8, P1, PT, R9, R4, RZ ;  /* 0x0000000409082210 */ /* 0x000fca0007f3e0ff */
[----:B------:R-:W-:Y:S02]  /*0a80*/  @P2 IMAD.X R9, RZ, RZ, R5, P1 ;  /* 0x000000ffff092224 */ /* 0x000fe400008e0605 */
[----:B------:R-:W2:Y:S04]  /*0a90*/  LDG.E R5, desc[UR36][R4.64] ;  /* 0x0000002404057981 */ /* 0x000ea8000c1e1900 */
[----:B------:R-:W3:Y:S01]  /*0aa0*/  @P2 LDG.E R9, desc[UR36][R8.64] ;  /* 0x0000002408092981 */ /* 0x000ee2000c1e1900 */
[----:B--2---:R-:W-:-:S04]  /*0ab0*/  FADD R10, -R2, R5 ;  /* 0x00000005020a7221 */ /* 0x004fc80000000100 */
[----:B------:R-:W-:Y:S01]  /*0ac0*/  FFMA.SAT R3, R10, R7, 0.5 ;  /* 0x3f0000000a037423 */ /* 0x000fe20000002007 */
[----:B---3--:R-:W-:-:S03]  /*0ad0*/  @P2 FADD R12, -R2, R9 ;  /* 0x00000009020c2221 */ /* 0x008fc60000000100 */
[----:B------:R-:W-:Y:S01]  /*0ae0*/  FFMA.RM R3, R3, R6, 12582913 ;  /* 0x4b40000103037423 */ /* 0x000fe20000004006 */
[----:B------:R-:W-:-:S03]  /*0af0*/  @P2 FFMA.SAT R11, R12, R7, 0.5 ;  /* 0x3f0000000c0b2423 */ /* 0x000fc60000002007 */
[----:B------:R-:W-:Y:S01]  /*0b00*/  FADD R7, R3, -12583039 ;  /* 0xcb40007f03077421 */ /* 0x000fe20000000000 */
[----:B------:R-:W-:Y:S01]  /*0b10*/  @P2 FFMA.RM R11, R11, R6, 12582913 ;  /* 0x4b4000010b0b2423 */ /* 0x000fe20000004006 */
[----:B------:R-:W-:Y:S02]  /*0b20*/  SHF.L.U32 R5, R3, 0x17, RZ ;  /* 0x0000001703057819 */ /* 0x000fe400000006ff */
[C---:B------:R-:W-:Y:S01]  /*0b30*/  FFMA R7, R10.reuse, 1.4426950216293334961, -R7 ;  /* 0x3fb8aa3b0a077823 */ /* 0x040fe20000000807 */
[C---:B------:R-:W-:Y:S01]  /*0b40*/  @P2 FADD R13, R11.reuse, -12583039 ;  /* 0xcb40007f0b0d2421 */ /* 0x040fe20000000000 */
[----:B------:R-:W-:Y:S01]  /*0b50*/  @P2 IMAD.SHL.U32 R11, R11, 0x800000, RZ ;  /* 0x008000000b0b2824 */ /* 0x000fe200078e00ff */
[-C--:B------:R-:W-:Y:S01]  /*0b60*/  MOV R3, R22.reuse ;  /* 0x0000001600037202 */ /* 0x080fe20000000f00 */
[----:B------:R-:W-:Y:S01]  /*0b70*/  FFMA R7, R10, 1.925963033500011079e-08, R7 ;  /* 0x32a570600a077823 */ /* 0x000fe20000000007 */
[----:B------:R-:W-:Y:S01]  /*0b80*/  @P2 FFMA R13, R12, 1.4426950216293334961, -R13 ;  /* 0x3fb8aa3b0c0d2823 */ /* 0x000fe2000000080d */
[----:B------:R-:W-:-:S03]  /*0b90*/  @P2 IADD3 R3, PT, PT, R27, R22, RZ ;  /* 0x000000161b032210 */ /* 0x000fc60007ffe0ff */
[----:B------:R-:W-:Y:S01]  /*0ba0*/  @P2 FFMA R13, R12, 1.925963033500011079e-08, R13 ;  /* 0x32a570600c0d2823 */ /* 0x000fe2000000000d */
[----:B------:R-:W0:Y:S08]  /*0bb0*/  MUFU.EX2 R7, R7 ;  /* 0x0000000700077308 */ /* 0x000e300000000800 */
[----:B------:R-:W1:Y:S01]  /*0bc0*/  @P2 MUFU.EX2 R13, R13 ;  /* 0x0000000d000d2308 */ /* 0x000e620000000800 */
[----:B0-----:R-:W-:-:S04]  /*0bd0*/  FFMA R18, R5, R7, R18 ;  /* 0x0000000705127223 */ /* 0x001fc80000000012 */
[----:B-1----:R-:W-:-:S07]  /*0be0*/  @P2 FFMA R18, R11, R13, R18 ;  /* 0x0000000d0b122223 */ /* 0x002fce0000000012 */
.L_x_68:
[----:B------:R-:W-:Y:S05]  /*0bf0*/  BSYNC.RECONVERGENT B1 ;  /* 0x0000000000017941 */ /* 0x000fea0003800200 */
.L_x_67:
[----:B------:R-:W-:Y:S05]  /*0c00*/  @!P0 BRA `(.L_x_66) ;  /* 0x0000000000dc8947 */ /* 0x000fea0003800000 */
[----:B------:R-:W-:-:S07]  /*0c10*/  SHF.L.U32 R4, R27, 0x2, RZ ;  /* 0x000000021b047819 */ /* 0x000fce00000006ff */
.L_x_69:
[----:B------:R-:W1:Y:S01]  /*0c20*/  LDC.64 R14, c[0x0][0x380] ;  /* 0x0000e000ff0e7b82 */ /* 0x000e620000000a00 */
[----:B------:R-:W-:-:S04]  /*0c30*/  IMAD R5, R23, R0, R3 ;  /* 0x0000000017057224 */ /* 0x000fc800078e0203 */
[----:B-1----:R-:W-:-:S03]  /*0c40*/  IMAD.WIDE R14, R5, 0x4, R14 ;  /* 0x00000004050e7825 */ /* 0x002fc600078e020e */
[----:B------:R-:W-:Y:S02]  /*0c50*/  IADD3 R6, P0, PT, R4, R14, RZ ;  /* 0x0000000e04067210 */ /* 0x000fe40007f1e0ff */
[----:B------:R-:W0:Y:S03]  /*0c60*/  LDG.E R5, desc[UR36][R14.64] ;  /* 0x000000240e057981 */ /* 0x000e26000c1e1900 */
[----:B------:R-:W-:-:S05]  /*0c70*/  IMAD.X R7, RZ, RZ, R15, P0 ;  /* 0x000000ffff077224 */ /* 0x000fca00000e060f */
[----:B------:R-:W2:Y:S01]  /*0c80*/  LDG.E R21, desc[UR36][R6.64] ;  /* 0x0000002406157981 */ /* 0x000ea2000c1e1900 */
[----:B------:R-:W-:-:S04]  /*0c90*/  IADD3 R8, P0, PT, R4, R6, RZ ;  /* 0x0000000604087210 */ /* 0x000fc80007f1e0ff */
[----:B------:R-:W-:Y:S02]  /*0ca0*/  IADD3.X R9, PT, PT, RZ, R7, RZ, P0, !PT ;  /* 0x00000007ff097210 */ /* 0x000fe400007fe4ff */
[----:B------:R-:W-:-:S03]  /*0cb0*/  IADD3 R10, P0, PT, R4, R8, RZ ;  /* 0x00000008040a7210 */ /* 0x000fc60007f1e0ff */
[----:B------:R-:W3:Y:S01]  /*0cc0*/  LDG.E R29, desc[UR36][R8.64] ;  /* 0x00000024081d7981 */ /* 0x000ee2000c1e1900 */
[----:B------:R-:W-:-:S06]  /*0cd0*/  IADD3.X R11, PT, PT, RZ, R9, RZ, P0, !PT ;  /* 0x00000009ff0b7210 */ /* 0x000fcc00007fe4ff */
[----:B------:R-:W4:Y:S01]  /*0ce0*/  LDG.E R11, desc[UR36][R10.64] ;  /* 0x000000240a0b7981 */ /* 0x000f22000c1e1900 */
[----:B------:R-:W-:Y:S01]  /*0cf0*/  IMAD.MOV.U32 R13, RZ, RZ, 0x3bbb989d ;  /* 0x3bbb989dff0d7424 */ /* 0x000fe200078e00ff */
[----:B------:R-:W-:Y:S02]  /*0d00*/  MOV R12, 0x437c0000 ;  /* 0x437c0000000c7802 */ /* 0x000fe40000000f00 */
[----:B------:R-:W-:-:S04]  /*0d10*/  IADD3 R3, PT, PT, R4, R3, RZ ;  /* 0x0000000304037210 */ /* 0x000fc80007ffe0ff */
[----:B------:R-:W-:Y:S01]  /*0d20*/  ISETP.GE.AND P0, PT, R3, R0, PT ;  /* 0x000000000300720c */ /* 0x000fe20003f06270 */
[----:B0-----:R-:W-:-:S04]  /*0d30*/  FADD R20, -R2, R5 ;  /* 0x0000000502147221 */ /* 0x001fc80000000100 */
[----:B------:R-:W-:-:S04]  /*0d40*/  FFMA.SAT R5, R20, R13, 0.5 ;  /* 0x3f00000014057423 */ /* 0x000fc8000000200d */
[----:B------:R-:W-:Y:S01]  /*0d50*/  FFMA.RM R5, R5, R12, 12582913 ;  /* 0x4b40000105057423 */ /* 0x000fe2000000400c */
[----:B--2---:R-:W-:-:S03]  /*0d60*/  FADD R14, -R2, R21 ;  /* 0x00000015020e7221 */ /* 0x004fc60000000100 */
[C---:B------:R-:W-:Y:S01]  /*0d70*/  FADD R7, R5.reuse, -12583039 ;  /* 0xcb40007f05077421 */ /* 0x040fe20000000000 */
[----:B------:R-:W-:Y:S01]  /*0d80*/  FFMA.SAT R15, R14, R13, 0.5 ;  /* 0x3f0000000e0f7423 */ /* 0x000fe2000000200d */
[----:B------:R-:W-:Y:S02]  /*0d90*/  SHF.L.U32 R5, R5, 0x17, RZ ;  /* 0x0000001705057819 */ /* 0x000fe400000006ff */
[----:B------:R-:W-:Y:S01]  /*0da0*/  FFMA R7, R20, 1.4426950216293334961, -R7 ;  /* 0x3fb8aa3b14077823 */ /* 0x000fe20000000807 */
[----:B------:R-:W-:Y:S01]  /*0db0*/  FFMA.RM R6, R15, R12, 12582913 ;  /* 0x4b4000010f067423 */ /* 0x000fe2000000400c */
[----:B---3--:R-:W-:Y:S02]  /*0dc0*/  FADD R8, -R2, R29 ;  /* 0x0000001d02087221 */ /* 0x008fe40000000100 */
[----:B------:R-:W-:Y:S01]  /*0dd0*/  FFMA R20, R20, 1.925963033500011079e-08, R7 ;  /* 0x32a5706014147823 */ /* 0x000fe20000000007 */
[C---:B------:R-:W-:Y:S01]  /*0de0*/  FADD R7, R6.reuse, -12583039 ;  /* 0xcb40007f06077421 */ /* 0x040fe20000000000 */
[----:B------:R-:W-:-:S03]  /*0df0*/  IMAD.SHL.U32 R6, R6, 0x800000, RZ ;  /* 0x0080000006067824 */ /* 0x000fc600078e00ff */
[----:B------:R-:W-:Y:S01]  /*0e00*/  FFMA R7, R14, 1.4426950216293334961, -R7 ;  /* 0x3fb8aa3b0e077823 */ /* 0x000fe20000000807 */
[----:B----4-:R-:W-:Y:S01]  /*0e10*/  FADD R10, -R2, R11 ;  /* 0x0000000b020a7221 */ /* 0x010fe20000000100 */
[----:B------:R-:W0:Y:S02]  /*0e20*/  MUFU.EX2 R20, R20 ;  /* 0x0000001400147308 */ /* 0x000e240000000800 */
[----:B------:R-:W-:Y:S01]  /*0e30*/  FFMA R14, R14, 1.925963033500011079e-08, R7 ;  /* 0x32a570600e0e7823 */ /* 0x000fe20000000007 */
[-C--:B------:R-:W-:Y:S01]  /*0e40*/  FFMA.SAT R7, R8, R13.reuse, 0.5 ;  /* 0x3f00000008077423 */ /* 0x080fe2000000200d */
[----:B------:R-:W-:-:S03]  /*0e50*/  FFMA.SAT R13, R10, R13, 0.5 ;  /* 0x3f0000000a0d7423 */ /* 0x000fc6000000200d */
[-C--:B------:R-:W-:Y:S01]  /*0e60*/  FFMA.RM R7, R7, R12.reuse, 12582913 ;  /* 0x4b40000107077423 */ /* 0x080fe2000000400c */
[----:B------:R-:W-:Y:S01]  /*0e70*/  FFMA.RM R13, R13, R12, 12582913 ;  /* 0x4b4000010d0d7423 */ /* 0x000fe2000000400c */
[----:B------:R-:W1:Y:S02]  /*0e80*/  MUFU.EX2 R14, R14 ;  /* 0x0000000e000e7308 */ /* 0x000e640000000800 */
[----:B------:R-:W-:Y:S01]  /*0e90*/  FADD R9, R7, -12583039 ;  /* 0xcb40007f07097421 */ /* 0x000fe20000000000 */
[----:B------:R-:W-:-:S03]  /*0ea0*/  FADD R11, R13, -12583039 ;  /* 0xcb40007f0d0b7421 */ /* 0x000fc60000000000 */
[----:B------:R-:W-:Y:S01]  /*0eb0*/  FFMA R9, R8, 1.4426950216293334961, -R9 ;  /* 0x3fb8aa3b08097823 */ /* 0x000fe20000000809 */
[----:B------:R-:W-:Y:S01]  /*0ec0*/  FFMA R11, R10, 1.4426950216293334961, -R11 ;  /* 0x3fb8aa3b0a0b7823 */ /* 0x000fe2000000080b */
[----:B0-----:R-:W-:Y:S01]  /*0ed0*/  FFMA R5, R5, R20, R18 ;  /* 0x0000001405057223 */ /* 0x001fe20000000012 */
[----:B------:R-:W-:Y:S02]  /*0ee0*/  IMAD.SHL.U32 R18, R13, 0x800000, RZ ;  /* 0x008000000d127824 */ /* 0x000fe400078e00ff */
[----:B------:R-:W-:Y:S01]  /*0ef0*/  FFMA R9, R8, 1.925963033500011079e-08, R9 ;  /* 0x32a5706008097823 */ /* 0x000fe20000000009 */
[----:B------:R-:W-:Y:S01]  /*0f00*/  FFMA R11, R10, 1.925963033500011079e-08, R11 ;  /* 0x32a570600a0b7823 */ /* 0x000fe2000000000b */
[----:B------:R-:W-:-:S04]  /*0f10*/  SHF.L.U32 R8, R7, 0x17, RZ ;  /* 0x0000001707087819 */ /* 0x000fc800000006ff */
[----:B------:R-:W0:Y:S01]  /*0f20*/  MUFU.EX2 R9, R9 ;  /* 0x0000000900097308 */ /* 0x000e220000000800 */
[----:B-1----:R-:W-:-:S07]  /*0f30*/  FFMA R5, R6, R14, R5 ;  /* 0x0000000e06057223 */ /* 0x002fce0000000005 */
[----:B------:R-:W1:Y:S01]  /*0f40*/  MUFU.EX2 R11, R11 ;  /* 0x0000000b000b7308 */ /* 0x000e620000000800 */
[----:B0-----:R-:W-:-:S04]  /*0f50*/  FFMA R5, R8, R9, R5 ;  /* 0x0000000908057223 */ /* 0x001fc80000000005 */
[----:B-1----:R-:W-:Y:S01]  /*0f60*/  FFMA R18, R18, R11, R5 ;  /* 0x0000000b12127223 */ /* 0x002fe20000000005 */
[----:B------:R-:W-:Y:S06]  /*0f70*/  @!P0 BRA `(.L_x_69) ;  /* 0xfffffffc00288947 */ /* 0x000fec000383ffff */
.L_x_66:
[----:B------:R-:W-:Y:S05]  /*0f80*/  BSYNC.RECONVERGENT B0 ;  /* 0x0000000000007941 */ /* 0x000fea0003800200 */
.L_x_65:
[----:B------:R-:W-:-:S13]  /*0f90*/  ISETP.GE.U32.AND P0, PT, R27, 0x2, PT ;  /* 0x000000021b00780c */ /* 0x000fda0003f06070 */
[----:B------:R-:W-:Y:S05]  /*0fa0*/  @!P0 BRA `(.L_x_70) ;  /* 0x00000000002c8947 */ /* 0x000fea0003800000 */
[----:B------:R-:W-:Y:S01]  /*0fb0*/  BSSY B0, `(.L_x_70) ;  /* 0x000000a000007945 */ /* 0x000fe20003800000 */
[----:B------:R-:W-:-:S07]  /*0fc0*/  MOV R0, R27 ;  /* 0x0000001b00007202 */ /* 0x000fce0000000f00 */
.L_x_72:
[----:B------:R-:W-:Y:S01]  /*0fd0*/  UMOV UR4, 0xffffffff ;  /* 0xffffffff00047882 */ /* 0x000fe20000000000 */
[----:B------:R-:W-:Y:S02]  /*0fe0*/  SHF.R.U32.HI R12, RZ, 0x1, R0 ;  /* 0x00000001ff0c7819 */ /* 0x000fe40000011600 */
[----:B------:R-:W-:Y:S05]  /*0ff0*/  BRA.DIV UR4, `(.L_x_71) ;  /* 0x0000001204807947 */ /* 0x000fea000b800000 */
[----:B------:R1:W2:Y:S02]  /*1000*/  SHFL.DOWN PT, R14, R18, R12, 0x1f ;  /* 0x08001f0c120e7589 */ /* 0x0002a400000e0000 */
.L_x_104:
[----:B------:R-:W-:Y:S01]  /*1010*/  ISETP.GT.U32.AND P0, PT, R0, 0x3, PT ;  /* 0x000000030000780c */ /* 0x000fe20003f04070 */
[----:B-12---:R-:W-:Y:S01]  /*1020*/  FADD R18, R14, R18 ;  /* 0x000000120e127221 */ /* 0x006fe20000000000 */
[----:B------:R-:W-:-:S11]  /*1030*/  MOV R0, R12 ;  /* 0x0000000c00007202 */ /* 0x000fd60000000f00 */
[----:B------:R-:W-:Y:S05]  /*1040*/  @P0 BRA `(.L_x_72) ;  /* 0xfffffffc00e00947 */ /* 0x000fea000383ffff */
[----:B------:R-:W-:Y:S05]  /*1050*/  BSYNC B0 ;  /* 0x0000000000007941 */ /* 0x000fea0003800000 */
.L_x_70:
[----:B------:R-:W-:Y:S01]  /*1060*/  IMAD.MOV R3, RZ, RZ, -R28 ;  /* 0x000000ffff037224 */ /* 0x000fe200078e0a1c */
[----:B------:R-:W-:-:S04]  /*1070*/  UMOV UR4, 0xffffffff ;  /* 0xffffffff00047882 */ /* 0x000fc80000000000 */
[----:B------:R-:W-:Y:S01]  /*1080*/  ISETP.NE.AND P0, PT, R24, R3, PT ;  /* 0x000000031800720c */ /* 0x000fe20003f05270 */
[----:B------:R-:W-:-:S12]  /*1090*/  BRA.DIV UR4, `(.L_x_73) ;  /* 0x00000012047c7947 */ /* 0x000fd8000b800000 */
[----:B------:R-:W1:Y:S02]  /*10a0*/  SHFL.IDX PT, R18, R18, RZ, 0x1f ;  /* 0x00001fff12127589 */ /* 0x000e6400000e0000 */
.L_x_107:
[----:B------:R-:W-:Y:S04]  /*10b0*/  BSSY.RECONVERGENT B6, `(.L_x_74) ;  /* 0x000000d000067945 */ /* 0x000fe80003800200 */
[----:B------:R-:W-:Y:S05]  /*10c0*/  @P0 BRA `(.L_x_75) ;  /* 0x00000000002c0947 */ /* 0x000fea0003800000 */
[----:B-1----:R-:W1:Y:S01]  /*10d0*/  F2F.F64.F32 R10, R18 ;  /* 0x00000012000a7310 */ /* 0x002e620000201800 */
[----:B------:R-:W-:Y:S01]  /*10e0*/  MOV R8, 0x10 ;  /* 0x0000001000087802 */ /* 0x000fe20000000f00 */
[----:B------:R-:W2:Y:S01]  /*10f0*/  LDCU.64 UR4, c[0x4][0x8] ;  /* 0x01000100ff0477ac */ /* 0x000ea20008000a00 */
[----:B------:R-:W-:Y:S01]  /*1100*/  IMAD.MOV.U32 R6, RZ, RZ, R17 ;  /* 0x000000ffff067224 */ /* 0x000fe200078e0011 */
[----:B------:R-:W-:-:S03]  /*1110*/  MOV R7, R16 ;  /* 0x0000001000077202 */ /* 0x000fc60000000f00 */
[----:B------:R-:W3:Y:S01]  /*1120*/  LDC.64 R8, c[0x4][R8] ;  /* 0x0100000008087b82 */ /* 0x000ee20000000a00 */
[----:B-1----:R1:W-:Y:S01]  /*1130*/  STL.64 [R1], R10 ;  /* 0x0000000a01007387 */ /* 0x0023e20000100a00 */
[----:B--2---:R-:W-:Y:S02]  /*1140*/  MOV R4, UR4 ;  /* 0x0000000400047c02 */ /* 0x004fe40008000f00 */
[----:B------:R-:W-:-:S07]  /*1150*/  MOV R5, UR5 ;  /* 0x0000000500057c02 */ /* 0x000fce0008000f00 */
[----:B------:R-:W-:-:S07]  /*1160*/  LEPC R20, `(.L_x_75) ;  /* 0x000000001014794e */ /* 0x000fce0000000000 */
[----:B01-3--:R-:W-:Y:S05]  /*1170*/  CALL.ABS.NOINC R8 ;  /* 0x0000000008007343 */ /* 0x00bfea0003c00000 */
.L_x_75:
[----:B------:R-:W-:Y:S05]  /*1180*/  BSYNC.RECONVERGENT B6 ;  /* 0x0000000000067941 */ /* 0x000fea0003800200 */
.L_x_74:
[----:B------:R-:W2:Y:S01]  /*1190*/  LDC R3, c[0x0][0x394] ;  /* 0x0000e500ff037b82 */ /* 0x000ea20000000800 */
[----:B------:R-:W-:Y:S01]  /*11a0*/  BSSY.RECONVERGENT B0, `(.L_x_76) ;  /* 0x00000ec000007945 */ /* 0x000fe20003800200 */
[----:B--2---:R-:W-:-:S13]  /*11b0*/  ISETP.GE.AND P0, PT, R28, R3, PT ;  /* 0x000000031c00720c */ /* 0x004fda0003f06270 */
[----:B------:R-:W-:Y:S05]  /*11c0*/  @P0 BRA `(.L_x_77) ;  /* 0x0000000c00a40947 */ /* 0x000fea0003800000 */
[----:B------:R-:W-:Y:S01]  /*11d0*/  ISETP.NE.AND P0, PT, R19, RZ, PT ;  /* 0x000000ff1300720c */ /* 0x000fe20003f05270 */
[----:B------:R-:W-:Y:S01]  /*11e0*/  BSSY.RECONVERGENT B1, `(.L_x_78) ;  /* 0x0000066000017945 */ /* 0x000fe20003800200 */
[----:B------:R-:W-:-:S11]  /*11f0*/  MOV R8, R28 ;  /* 0x0000001c00087202 */ /* 0x000fd60000000f00 */
[----:B------:R-:W-:Y:S05]  /*1200*/  @!P0 BRA `(.L_x_79) ;  /* 0x00000004008c8947 */ /* 0x000fea0003800000 */
[----:B------:R-:W2:Y:S01]  /*1210*/  LDC.64 R4, c[0x0][0x380] ;  /* 0x0000e000ff047b82 */ /* 0x000ea20000000a00 */
[----:B------:R-:W-:-:S04]  /*1220*/  IMAD R6, R23, R3, R28 ;  /* 0x0000000317067224 */ /* 0x000fc800078e021c */
[----:B--2---:R-:W-:-:S05]  /*1230*/  IMAD.WIDE R4, R6, 0x4, R4 ;  /* 0x0000000406047825 */ /* 0x004fca00078e0204 */
[----:B------:R-:W0:Y:S01]  /*1240*/  LDG.E R3, desc[UR36][R4.64] ;  /* 0x0000002404037981 */ /* 0x000e22000c1e1900 */
[----:B------:R-:W-:Y:S02]  /*1250*/  HFMA2 R7, -RZ, RZ, 3.7421875, 0 ;  /* 0x437c0000ff077431 */ /* 0x000fe400000001ff */
[----:B------:R-:W-:Y:S01]  /*1260*/  IMAD.MOV.U32 R0, RZ, RZ, 0x3bbb989d ;  /* 0x3bbb989dff007424 */ /* 0x000fe200078e00ff */
[----:B------:R-:W-:Y:S01]  /*1270*/  BSSY.RECONVERGENT B2, `(.L_x_80) ;  /* 0x0000016000027945 */ /* 0x000fe20003800200 */
[----:B------:R-:W-:Y:S01]  /*1280*/  ISETP.NE.AND P2, PT, R19, 0x1, PT ;  /* 0x000000011300780c */ /* 0x000fe20003f45270 */
        /* <DEDUP_REMOVED lines=18> */
[----:B------:R-:W-:Y:S05]  /*13b0*/  CALL.REL.NOINC `($__internal_1_$__cuda_sm3x_div_rn_noftz_f32_slowpath) ;  /* 0x0000000c00e07944 */ /* 0x000fea0003c00000 */
[----:B------:R-:W-:-:S07]  /*13c0*/  IMAD.MOV.U32 R3, RZ, RZ, R0 ;  /* 0x000000ffff037224 */ /* 0x000fce00078e0000 */
.L_x_81:
[----:B------:R-:W-:Y:S05]  /*13d0*/  BSYNC.RECONVERGENT B2 ;  /* 0x0000000000027941 */ /* 0x000fea0003800200 */
.L_x_80:
[----:B------:R-:W0:Y:S02]  /*13e0*/  LDC.64 R8, c[0x0][0x388] ;  /* 0x0000e200ff087b82 */ /* 0x000e240000000a00 */
[----:B0-----:R-:W-:Y:S01]  /*13f0*/  IMAD.WIDE R6, R6, 0x4, R8 ;  /* 0x0000000406067825 */ /* 0x001fe200078e0208 */
[----:B------:R-:W-:-:S04]  /*1400*/  MOV R8, R26 ;  /* 0x0000001a00087202 */ /* 0x000fc80000000f00 */
[----:B------:R2:W-:Y:S01]  /*1410*/  STG.E desc[UR36][R6.64], R3 ;  /* 0x0000000306007986 */ /* 0x0005e2000c101924 */
[----:B------:R-:W-:Y:S05]  /*1420*/  @!P2 BRA `(.L_x_79) ;  /* 0x000000040004a947 */ /* 0x000fea0003800000 */
[----:B------:R-:W-:-:S04]  /*1430*/  SHF.L.U32 R21, R27, 0x2, RZ ;  /* 0x000000021b157819 */ /* 0x000fc800000006ff */
[----:B------:R-:W-:-:S05]  /*1440*/  IADD3 R4, P0, PT, R21, R4, RZ ;  /* 0x0000000415047210 */ /* 0x000fca0007f1e0ff */
[----:B------:R-:W-:-:S05]  /*1450*/  IMAD.X R5, RZ, RZ, R5, P0 ;  /* 0x000000ffff057224 */ /* 0x000fca00000e0605 */
[----:B--2---:R-:W2:Y:S01]  /*1460*/  LDG.E R3, desc[UR36][R4.64] ;  /* 0x0000002404037981 */ /* 0x004ea2000c1e1900 */
[----:B------:R-:W-:Y:S01]  /*1470*/  HFMA2 R0, -RZ, RZ, 0.96630859375, -0.0022525787353515625 ;  /* 0x3bbb989dff007431 */ /* 0x000fe200000001ff */
[----:B------:R-:W-:Y:S01]  /*1480*/  MOV R9, 0x437c0000 ;  /* 0x437c000000097802 */ /* 0x000fe20000000f00 */
[----:B------:R-:W0:Y:S01]  /*1490*/  MUFU.RCP R11, R18 ;  /* 0x00000012000b7308 */ /* 0x000e220000001000 */
[----:B------:R-:W-:Y:S01]  /*14a0*/  BSSY.RECONVERGENT B2, `(.L_x_82) ;  /* 0x0000015000027945 */ /* 0x000fe20003800200 */
[----:B------:R-:W-:Y:S01]  /*14b0*/  ISETP.NE.AND P2, PT, R19, 0x2, PT ;  /* 0x000000021300780c */ /* 0x000fe20003f45270 */
[----:B0-----:R-:W-:Y:S01]  /*14c0*/  FFMA R10, -R18, R11, 1 ;  /* 0x3f800000120a7423 */ /* 0x001fe2000000010b */
[----:B--2---:R-:W-:-:S04]  /*14d0*/  FADD R3, -R2, R3 ;  /* 0x0000000302037221 */ /* 0x004fc80000000100 */
[----:B------:R-:W-:-:S04]  /*14e0*/  FFMA.SAT R0, R3, R0, 0.5 ;  /* 0x3f00000003007423 */ /* 0x000fc80000002000 */
[----:B------:R-:W-:-:S04]  /*14f0*/  FFMA.RM R0, R0, R9, 12582913 ;  /* 0x4b40000100007423 */ /* 0x000fc80000004009 */
[C---:B------:R-:W-:Y:S01]  /*1500*/  FADD R8, R0.reuse, -12583039 ;  /* 0xcb40007f00087421 */ /* 0x040fe20000000000 */
[----:B------:R-:W-:-:S03]  /*1510*/  IMAD.SHL.U32 R0, R0, 0x800000, RZ ;  /* 0x0080000000007824 */ /* 0x000fc600078e00ff */
        /* <DEDUP_REMOVED lines=10> */
[----:B------:R-:W-:Y:S02]  /*15c0*/  MOV R0, R9 ;  /* 0x0000000900007202 */ /* 0x000fe40000000f00 */
[----:B------:R-:W-:-:S07]  /*15d0*/  MOV R10, 0x15f0 ;  /* 0x000015f0000a7802 */ /* 0x000fce0000000f00 */
[----:B------:R-:W-:Y:S05]  /*15e0*/  CALL.REL.NOINC `($__internal_1_$__cuda_sm3x_div_rn_noftz_f32_slowpath) ;  /* 0x0000000c00547944 */ /* 0x000fea0003c00000 */
.L_x_83:
[----:B------:R-:W-:Y:S05]  /*15f0*/  BSYNC.RECONVERGENT B2 ;  /* 0x0000000000027941 */ /* 0x000fea0003800200 */
.L_x_82:
[----:B------:R-:W-:Y:S01]  /*1600*/  IADD3 R6, P0, PT, R21, R6, RZ ;  /* 0x0000000615067210 */ /* 0x000fe20007f1e0ff */
[----:B------:R-:W-:-:S03]  /*1610*/  IMAD.MOV.U32 R8, RZ, RZ, R22 ;  /* 0x000000ffff087224 */ /* 0x000fc600078e0016 */
[----:B------:R-:W-:-:S05]  /*1620*/  IADD3.X R7, PT, PT, RZ, R7, RZ, P0, !PT ;  /* 0x00000007ff077210 */ /* 0x000fca00007fe4ff */
[----:B------:R3:W-:Y:S01]  /*1630*/  STG.E desc[UR36][R6.64], R0 ;  /* 0x0000000006007986 */ /* 0x0007e2000c101924 */
[----:B------:R-:W-:Y:S05]  /*1640*/  @!P2 BRA `(.L_x_79) ;  /* 0x00000000007ca947 */ /* 0x000fea0003800000 */
[----:B------:R-:W-:-:S04]  /*1650*/  IADD3 R4, P0, PT, R21, R4, RZ ;  /* 0x0000000415047210 */ /* 0x000fc80007f1e0ff */
[----:B------:R-:W-:-:S06]  /*1660*/  IADD3.X R5, PT, PT, RZ, R5, RZ, P0, !PT ;  /* 0x00000005ff057210 */ /* 0x000fcc00007fe4ff */
[----:B------:R0:W3:Y:S01]  /*1670*/  LDG.E R5, desc[UR36][R4.64] ;  /* 0x0000002404057981 */ /* 0x0000e2000c1e1900 */
[----:B------:R-:W-:Y:S02]  /*1680*/  HFMA2 R3, -RZ, RZ, 0.96630859375, -0.0022525787353515625 ;  /* 0x3bbb989dff037431 */ /* 0x000fe400000001ff */
[----:B------:R-:W-:Y:S01]  /*1690*/  IMAD.MOV.U32 R8, RZ, RZ, 0x437c0000 ;  /* 0x437c0000ff087424 */ /* 0x000fe200078e00ff */
[----:B------:R-:W0:Y:S01]  /*16a0*/  MUFU.RCP R11, R18 ;  /* 0x00000012000b7308 */ /* 0x000e220000001000 */
[----:B------:R-:W-:Y:S01]  /*16b0*/  BSSY.RECONVERGENT B2, `(.L_x_84) ;  /* 0x0000015000027945 */ /* 0x000fe20003800200 */
[----:B0-----:R-:W-:Y:S01]  /*16c0*/  FFMA R4, -R18, R11, 1 ;  /* 0x3f80000012047423 */ /* 0x001fe2000000010b */
[----:B---3--:R-:W-:-:S04]  /*16d0*/  FADD R0, -R2, R5 ;  /* 0x0000000502007221 */ /* 0x008fc80000000100 */
[----:B------:R-:W-:-:S04]  /*16e0*/  FFMA.SAT R3, R0, R3, 0.5 ;  /* 0x3f00000000037423 */ /* 0x000fc80000002003 */
[----:B------:R-:W-:Y:S01]  /*16f0*/  FFMA.RM R3, R3, R8, 12582913 ;  /* 0x4b40000103037423 */ /* 0x000fe20000004008 */
[----:B------:R-:W-:-:S03]  /*1700*/  IADD3 R8, PT, PT, R27, R22, RZ ;  /* 0x000000161b087210 */ /* 0x000fc60007ffe0ff */
[C---:B------:R-:W-:Y:S01]  /*1710*/  FADD R9, R3.reuse, -12583039 ;  /* 0xcb40007f03097421 */ /* 0x040fe20000000000 */
[----:B------:R-:W-:-:S03]  /*1720*/  SHF.L.U32 R3, R3, 0x17, RZ ;  /* 0x0000001703037819 */ /* 0x000fc600000006ff */
        /* <DEDUP_REMOVED lines=10> */
[----:B------:R-:W-:Y:S01]  /*17d0*/  IMAD.MOV.U32 R0, RZ, RZ, R5 ;  /* 0x000000ffff007224 */ /* 0x000fe200078e0005 */
[----:B------:R-:W-:-:S07]  /*17e0*/  MOV R10, 0x1800 ;  /* 0x00001800000a7802 */ /* 0x000fce0000000f00 */
[----:B------:R-:W-:Y:S05]  /*17f0*/  CALL.REL.NOINC `($__internal_1_$__cuda_sm3x_div_rn_noftz_f32_slowpath) ;  /* 0x0000000800d07944 */ /* 0x000fea0003c00000 */
.L_x_85:
[----:B------:R-:W-:Y:S05]  /*1800*/  BSYNC.RECONVERGENT B2 ;  /* 0x0000000000027941 */ /* 0x000fea0003800200 */
.L_x_84:
[----:B------:R-:W-:-:S04]  /*1810*/  IADD3 R4, P0, PT, R21, R6, RZ ;  /* 0x0000000615047210 */ /* 0x000fc80007f1e0ff */
[----:B------:R-:W-:-:S05]  /*1820*/  IADD3.X R5, PT, PT, RZ, R7, RZ, P0, !PT ;  /* 0x00000007ff057210 */ /* 0x000fca00007fe4ff */
[----:B------:R4:W-:Y:S04]  /*1830*/  STG.E desc[UR36][R4.64], R0 ;  /* 0x0000000004007986 */ /* 0x0009e8000c101924 */
.L_x_79:
[----:B------:R-:W-:Y:S05]  /*1840*/  BSYNC.RECONVERGENT B1 ;  /* 0x0000000000017941 */ /* 0x000fea0003800200 */
.L_x_78:
[----:B------:R-:W-:-:S13]  /*1850*/  ISETP.GE.U32.AND P0, PT, R25, 0x3, PT ;  /* 0x000000031900780c */ /* 0x000fda0003f06070 */
[----:B------:R-:W-:Y:S05]  /*1860*/  @!P0 BRA `(.L_x_77) ;  /* 0x0000000400fc8947 */ /* 0x000fea0003800000 */
.L_x_94:
[----:B----4-:R-:W4:Y:S01]  /*1870*/  LDC.64 R4, c[0x0][0x380] ;  /* 0x0000e000ff047b82 */ /* 0x010f220000000a00 */
[----:B------:R-:W2:Y:S02]  /*1880*/  LDCU UR4, c[0x0][0x394] ;  /* 0x00007280ff0477ac */ /* 0x000ea40008000800 */
[----:B--23--:R-:W-:-:S04]  /*1890*/  IMAD R6, R23, UR4, R8 ;  /* 0x0000000417067c24 */ /* 0x00cfc8000f8e0208 */
[----:B----4-:R-:W-:-:S05]  /*18a0*/  IMAD.WIDE R4, R6, 0x4, R4 ;  /* 0x0000000406047825 */ /* 0x010fca00078e0204 */
[----:B------:R-:W0:Y:S01]  /*18b0*/  LDG.E R3, desc[UR36][R4.64] ;  /* 0x0000002404037981 */ /* 0x000e22000c1e1900 */
[----:B------:R-:W-:Y:S01]  /*18c0*/  MOV R0, 0x3bbb989d ;  /* 0x3bbb989d00007802 */ /* 0x000fe20000000f00 */
[----:B------:R-:W-:Y:S01]  /*18d0*/  IMAD.MOV.U32 R7, RZ, RZ, 0x437c0000 ;  /* 0x437c0000ff077424 */ /* 0x000fe200078e00ff */
[----:B-1----:R-:W1:Y:S01]  /*18e0*/  MUFU.RCP R9, R18 ;  /* 0x0000001200097308 */ /* 0x002e620000001000 */
[----:B------:R-:W-:Y:S01]  /*18f0*/  BSSY.RECONVERGENT B1, `(.L_x_86) ;  /* 0x0000014000017945 */ /* 0x000fe20003800200 */
[----:B-1----:R-:W-:Y:S01]  /*1900*/  FFMA R12, -R18, R9, 1 ;  /* 0x3f800000120c7423 */ /* 0x002fe20000000109 */
[----:B0-----:R-:W-:-:S04]  /*1910*/  FADD R3, -R2, R3 ;  /* 0x0000000302037221 */ /* 0x001fc80000000100 */
[----:B------:R-:W-:-:S04]  /*1920*/  FFMA.SAT R0, R3, R0, 0.5 ;  /* 0x3f00000003007423 */ /* 0x000fc80000002000 */
[----:B------:R-:W-:-:S04]  /*1930*/  FFMA.RM R0, R0, R7, 12582913 ;  /* 0x4b40000100007423 */ /* 0x000fc80000004007 */
        /* <DEDUP_REMOVED lines=15> */
.L_x_87:
[----:B------:R-:W-:Y:S05]  /*1a30*/  BSYNC.RECONVERGENT B1 ;  /* 0x0000000000017941 */ /* 0x000fea0003800200 */
.L_x_86:
[----:B------:R-:W0:Y:S01]  /*1a40*/  LDC.64 R10, c[0x0][0x388] ;  /* 0x0000e200ff0a7b82 */ /* 0x000e220000000a00 */
[----:B------:R-:W-:-:S05]  /*1a50*/  IMAD.SHL.U32 R21, R27, 0x4, RZ ;  /* 0x000000041b157824 */ /* 0x000fca00078e00ff */
[----:B------:R-:W-:-:S04]  /*1a60*/  IADD3 R4, P0, PT, R21, R4, RZ ;  /* 0x0000000415047210 */ /* 0x000fc80007f1e0ff */
[----:B------:R-:W-:Y:S01]  /*1a70*/  IADD3.X R5, PT, PT, RZ, R5, RZ, P0, !PT ;  /* 0x00000005ff057210 */ /* 0x000fe200007fe4ff */
[----:B0-----:R-:W-:-:S05]  /*1a80*/  IMAD.WIDE R6, R6, 0x4, R10 ;  /* 0x0000000406067825 */ /* 0x001fca00078e020a */
[----:B------:R0:W-:Y:S04]  /*1a90*/  STG.E desc[UR36][R6.64], R0 ;  /* 0x0000000006007986 */ /* 0x0001e8000c101924 */
[----:B------:R-:W2:Y:S01]  /*1aa0*/  LDG.E R3, desc[UR36][R4.64] ;  /* 0x0000002404037981 */ /* 0x000ea2000c1e1900 */
[----:B------:R-:W-:Y:S02]  /*1ab0*/  HFMA2 R10, -RZ, RZ, 0.96630859375, -0.0022525787353515625 ;  /* 0x3bbb989dff0a7431 */ /* 0x000fe400000001ff */
[----:B------:R-:W-:Y:S01]  /*1ac0*/  IMAD.MOV.U32 R12, RZ, RZ, 0x437c0000 ;  /* 0x437c0000ff0c7424 */ /* 0x000fe200078e00ff */
[----:B------:R-:W0:Y:S01]  /*1ad0*/  MUFU.RCP R11, R18 ;  /* 0x00000012000b7308 */ /* 0x000e220000001000 */
[----:B------:R-:W-:Y:S01]  /*1ae0*/  BSSY.RECONVERGENT B1, `(.L_x_88) ;  /* 0x0000014000017945 */ /* 0x000fe20003800200 */
[----:B0-----:R-:W-:-:S04]  /*1af0*/  FFMA R0, -R18, R11, 1 ;  /* 0x3f80000012007423 */ /* 0x001fc8000000010b */
[----:B------:R-:W-:Y:S01]  /*1b00*/  FFMA R0, R11, R0, R11 ;  /* 0x000000000b007223 */ /* 0x000fe2000000000b */
[----:B--2---:R-:W-:-:S04]  /*1b10*/  FADD R3, -R2, R3 ;  /* 0x0000000302037221 */ /* 0x004fc80000000100 */
[----:B------:R-:W-:-:S04]  /*1b20*/  FFMA.SAT R9, R3, R10, 0.5 ;  /* 0x3f00000003097423 */ /* 0x000fc8000000200a */
[----:B------:R-:W-:-:S04]  /*1b30*/  FFMA.RM R9, R9, R12, 12582913 ;  /* 0x4b40000109097423 */ /* 0x000fc8000000400c */
[C---:B------:R-:W-:Y:S01]  /*1b40*/  FADD R10, R9.reuse, -12583039 ;  /* 0xcb40007f090a7421 */ /* 0x040fe20000000000 */
[----:B------:R-:W-:-:S03]  /*1b50*/  SHF.L.U32 R9, R9, 0x17, RZ ;  /* 0x0000001709097819 */ /* 0x000fc600000006ff */
[----:B------:R-:W-:-:S04]  /*1b60*/  FFMA R10, R3, 1.4426950216293334961, -R10 ;  /* 0x3fb8aa3b030a7823 */ /* 0x000fc8000000080a */
[----:B------:R-:W-:-:S06]  /*1b70*/  FFMA R10, R3, 1.925963033500011079e-08, R10 ;  /* 0x32a57060030a7823 */ /* 0x000fcc000000000a */
[----:B------:R-:W0:Y:S02]  /*1b80*/  MUFU.EX2 R10, R10 ;  /* 0x0000000a000a7308 */ /* 0x000e240000000800 */
[----:B0-----:R-:W-:-:S06]  /*1b90*/  FMUL R9, R9, R10 ;  /* 0x0000000a09097220 */ /* 0x001fcc0000400000 */
        /* <DEDUP_REMOVED lines=8> */
.L_x_89:
[----:B------:R-:W-:Y:S05]  /*1c20*/  BSYNC.RECONVERGENT B1 ;  /* 0x0000000000017941 */ /* 0x000fea0003800200 */
.L_x_88:
[C---:B------:R-:W-:Y:S02]  /*1c30*/  IADD3 R6, P0, PT, R21.reuse, R6, RZ ;  /* 0x0000000615067210 */ /* 0x040fe40007f1e0ff */
[----:B------:R-:W-:-:S03]  /*1c40*/  IADD3 R4, P1, PT, R21, R4, RZ ;  /* 0x0000000415047210 */ /* 0x000fc60007f3e0ff */
[----:B------:R-:W-:Y:S01]  /*1c50*/  IMAD.X R7, RZ, RZ, R7, P0 ;  /* 0x000000ffff077224 */ /* 0x000fe200000e0607 */
[----:B------:R-:W-:-:S04]  /*1c60*/  IADD3.X R5, PT, PT, RZ, R5, RZ, P1, !PT ;  /* 0x00000005ff057210 */ /* 0x000fc80000ffe4ff */
[----:B------:R0:W-:Y:S04]  /*1c70*/  STG.E desc[UR36][R6.64], R0 ;  /* 0x0000000006007986 */ /* 0x0001e8000c101924 */
[----:B------:R-:W2:Y:S01]  /*1c80*/  LDG.E R3, desc[UR36][R4.64] ;  /* 0x0000002404037981 */ /* 0x000ea2000c1e1900 */
[----:B------:R-:W-:Y:S01]  /*1c90*/  MOV R10, 0x3bbb989d ;  /* 0x3bbb989d000a7802 */ /* 0x000fe20000000f00 */
        /* <DEDUP_REMOVED lines=22> */
.L_x_91:
[----:B------:R-:W-:Y:S05]  /*1e00*/  BSYNC.RECONVERGENT B1 ;  /* 0x0000000000017941 */ /* 0x000fea0003800200 */
.L_x_90:
[C---:B------:R-:W-:Y:S02]  /*1e10*/  IADD3 R10, P1, PT, R21.reuse, R4, RZ ;  /* 0x00000004150a7210 */ /* 0x040fe40007f3e0ff */
[----:B------:R-:W-:-:S03]  /*1e20*/  IADD3 R4, P0, PT, R21, R6, RZ ;  /* 0x0000000615047210 */ /* 0x000fc60007f1e0ff */
[----:B------:R-:W-:Y:S01]  /*1e30*/  IMAD.X R11, RZ, RZ, R5, P1 ;  /* 0x000000ffff0b7224 */ /* 0x000fe200008e0605 */
[----:B------:R-:W-:-:S05]  /*1e40*/  IADD3.X R5, PT, PT, RZ, R7, RZ, P0, !PT ;  /* 0x00000007ff057210 */ /* 0x000fca00007fe4ff */
        /* <DEDUP_REMOVED lines=14> */
[----:B------:R-:W-:-:S04]  /*1f30*/  FFMA R12, R3, 1.925963033500011079e-08, R12 ;  /* 0x32a57060030c7823 */ /* 0x000fc8000000000c */
        /* <DEDUP_REMOVED lines=10> */
.L_x_93:
[----:B------:R-:W-:Y:S05]  /*1fe0*/  BSYNC.RECONVERGENT B1 ;  /* 0x0000000000017941 */ /* 0x000fea0003800200 */
.L_x_92:
[----:B------:R-:W0:Y:S01]  /*1ff0*/  LDCU UR4, c[0x0][0x394] ;  /* 0x00007280ff0477ac */ /* 0x000e220008000800 */
[C---:B------:R-:W-:Y:S02]  /*2000*/  IADD3 R4, P0, PT, R21.reuse, R4, RZ ;  /* 0x0000000415047210 */ /* 0x040fe40007f1e0ff */
[----:B------:R-:W-:-:S03]  /*2010*/  IADD3 R8, PT, PT, R21, R8, RZ ;  /* 0x0000000815087210 */ /* 0x000fc60007ffe0ff */
[----:B------:R-:W-:-:S05]  /*2020*/  IMAD.X R5, RZ, RZ, R5, P0 ;  /* 0x000000ffff057224 */ /* 0x000fca00000e0605 */
[----:B------:R1:W-:Y:S01]  /*2030*/  STG.E desc[UR36][R4.64], R0 ;  /* 0x0000000004007986 */ /* 0x0003e2000c101924 */
[----:B0-----:R-:W-:-:S13]  /*2040*/  ISETP.GE.AND P0, PT, R8, UR4, PT ;  /* 0x0000000408007c0c */ /* 0x001fda000bf06270 */
[----:B-1----:R-:W-:Y:S05]  /*2050*/  @!P0 BRA `(.L_x_94) ;  /* 0xfffffff800048947 */ /* 0x002fea000383ffff */
.L_x_77:
[----:B------:R-:W-:Y:S05]  /*2060*/  BSYNC.RECONVERGENT B0 ;  /* 0x0000000000007941 */ /* 0x000fea0003800200 */
.L_x_76:
[----:B------:R-:W5:Y:S01]  /*2070*/  LDCU UR4, c[0x0][0x390] ;  /* 0x00007200ff0477ac */ /* 0x000f620008000800 */
[----:B------:R-:W-:-:S04]  /*2080*/  IADD3 R23, PT, PT, R23, UR38, RZ ;  /* 0x0000002617177c10 */ /* 0x000fc8000fffe0ff */
[----:B-----5:R-:W-:-:S13]  /*2090*/  ISETP.GE.AND P0, PT, R23, UR4, PT ;  /* 0x0000000417007c0c */ /* 0x020fda000bf06270 */
[----:B------:R-:W-:Y:S05]  /*20a0*/  @!P0 BRA `(.L_x_95) ;  /* 0xffffffe000a88947 */ /* 0x000fea000383ffff */
[----:B------:R-:W-:Y:S05]  /*20b0*/  EXIT ;  /* 0x000000000000794d */ /* 0x000fea0003800000 */
.L_x_60:
[----:B------:R-:W-:Y:S01]  /*20c0*/  BSSY B1, `(.L_x_96) ;  /* 0x0000007000017945 */ /* 0x000fe20003800000 */
[----:B------:R-:W-:Y:S01]  /*20d0*/  IMAD.MOV.U32 R13, RZ, RZ, R2 ;  /* 0x000000ffff0d7224 */ /* 0x000fe200078e0002 */
[----:B------:R-:W-:Y:S02]  /*20e0*/  MOV R11, 0x1f ;  /* 0x0000001f000b7802 */ /* 0x000fe40000000f00 */
[----:B------:R-:W-:-:S07]  /*20f0*/  MOV R15, 0xffffffff ;  /* 0xffffffff000f7802 */ /* 0x000fce0000000f00 */
[----:B------:R-:W-:Y:S05]  /*2100*/  WARPSYNC.COLLECTIVE R15, `(.L_x_97) ;  /* 0x000000000f087348 */ /* 0x000fea0003c00000 */
[----:B------:R0:W1:Y:S02]  /*2110*/  SHFL.BFLY P6, R14, R13, R12, R11 ;  /* 0x0c00000c0d0e7389 */ /* 0x00006400000c000b */
[----:B01----:R-:W-:Y:S05]  /*2120*/  ENDCOLLECTIVE ;  /* 0x000000000000791b */ /* 0x003fea0003800000 */
.L_x_97:
[----:B------:R-:W-:Y:S05]  /*2130*/  BSYNC B1 ;  /* 0x0000000000017941 */ /* 0x000fea0003800000 */
.L_x_96:
[----:B------:R-:W-:Y:S05]  /*2140*/  BRA `(.L_x_98) ;  /* 0xffffffe4006c7947 */ /* 0x000fea000383ffff */
.L_x_62:
[----:B------:R-:W-:Y:S01]  /*2150*/  HFMA2 R12, -RZ, RZ, 0, 0 ;  /* 0x00000000ff0c7431 */ /* 0x000fe200000001ff */
[----:B------:R-:W-:Y:S01]  /*2160*/  BSSY B0, `(.L_x_99) ;  /* 0x0000007000007945 */ /* 0x000fe20003800000 */
[----:B------:R-:W-:Y:S01]  /*2170*/  IMAD.MOV.U32 R13, RZ, RZ, R2 ;  /* 0x000000ffff0d7224 */ /* 0x000fe200078e0002 */
[----:B------:R-:W-:Y:S01]  /*2180*/  MOV R11, 0x1f ;  /* 0x0000001f000b7802 */ /* 0x000fe20000000f00 */
[----:B------:R-:W-:-:S07]  /*2190*/  IMAD.MOV.U32 R15, RZ, RZ, -0x1 ;  /* 0xffffffffff0f7424 */ /* 0x000fce00078e00ff */
[----:B------:R-:W-:Y:S05]  /*21a0*/  WARPSYNC.COLLECTIVE R15, `(.L_x_100) ;  /* 0x000000000f087348 */ /* 0x000fea0003c00000 */
[----:B------:R0:W1:Y:S02]  /*21b0*/  SHFL.IDX P6, R14, R13, R12, R11 ;  /* 0x0000000c0d0e7389 */ /* 0x00006400000c000b */
[----:B01----:R-:W-:Y:S05]  /*21c0*/  ENDCOLLECTIVE ;  /* 0x000000000000791b */ /* 0x003fea0003800000 */
.L_x_100:
[----:B------:R-:W-:Y:S05]  /*21d0*/  BSYNC B0 ;  /* 0x0000000000007941 */ /* 0x000fea0003800000 */
.L_x_99:
[----:B------:R-:W-:Y:S01]  /*21e0*/  MOV R2, R14 ;  /* 0x0000000e00027202 */ /* 0x000fe20000000f00 */
[----:B------:R-:W-:Y:S06]  /*21f0*/  BRA `(.L_x_101) ;  /* 0xffffffe400687947 */ /* 0x000fec000383ffff */
.L_x_71:
[----:B------:R-:W-:Y:S01]  /*2200*/  BSSY B1, `(.L_x_102) ;  /* 0x0000007000017945 */ /* 0x000fe20003800000 */
[----:B------:R-:W-:Y:S01]  /*2210*/  MOV R13, R18 ;  /* 0x00000012000d7202 */ /* 0x000fe20000000f00 */
[----:B------:R-:W-:Y:S01]  /*2220*/  IMAD.MOV.U32 R11, RZ, RZ, 0x1f ;  /* 0x0000001fff0b7424 */ /* 0x000fe200078e00ff */
[----:B------:R-:W-:-:S07]  /*2230*/  MOV R15, 0xffffffff ;  /* 0xffffffff000f7802 */ /* 0x000fce0000000f00 */
[----:B0-----:R-:W-:Y:S05]  /*2240*/  WARPSYNC.COLLECTIVE R15, `(.L_x_103) ;  /* 0x000000000f087348 */ /* 0x001fea0003c00000 */
[----:B------:R1:W2:Y:S02]  /*2250*/  SHFL.DOWN P6, R14, R13, R12, R11 ;  /* 0x0800000c0d0e7389 */ /* 0x0002a400000c000b */
[----:B012---:R-:W-:Y:S05]  /*2260*/  ENDCOLLECTIVE ;  /* 0x000000000000791b */ /* 0x007fea0003800000 */
.L_x_103:
[----:B------:R-:W-:Y:S05]  /*2270*/  BSYNC B1 ;  /* 0x0000000000017941 */ /* 0x000fea0003800000 */
.L_x_102:
[----:B------:R-:W-:Y:S05]  /*2280*/  BRA `(.L_x_104) ;  /* 0xffffffec00607947 */ /* 0x000fea000383ffff */
.L_x_73:
[----:B------:R-:W-:Y:S01]  /*2290*/  HFMA2 R11, -RZ, RZ, 0, 1.847743988037109375e-06 ;  /* 0x0000001fff0b7431 */ /* 0x000fe200000001ff */
[----:B------:R-:W-:Y:S01]  /*22a0*/  BSSY B0, `(.L_x_105) ;  /* 0x0000007000007945 */ /* 0x000fe20003800000 */
[----:B------:R-:W-:Y:S01]  /*22b0*/  MOV R13, R18 ;  /* 0x00000012000d7202 */ /* 0x000fe20000000f00 */
[----:B------:R-:W-:Y:S01]  /*22c0*/  IMAD.MOV.U32 R12, RZ, RZ, RZ ;  /* 0x000000ffff0c7224 */ /* 0x000fe200078e00ff */
[----:B------:R-:W-:-:S07]  /*22d0*/  MOV R15, 0xffffffff ;  /* 0xffffffff000f7802 */ /* 0x000fce0000000f00 */
[----:B0-----:R-:W-:Y:S05]  /*22e0*/  WARPSYNC.COLLECTIVE R15, `(.L_x_106) ;  /* 0x000000000f087348 */ /* 0x001fea0003c00000 */
[----:B------:R1:W2:Y:S02]  /*22f0*/  SHFL.IDX P6, R14, R13, R12, R11 ;  /* 0x0000000c0d0e7389 */ /* 0x0002a400000c000b */
[----:B012---:R-:W-:Y:S05]  /*2300*/  ENDCOLLECTIVE ;  /* 0x000000000000791b */ /* 0x007fea0003800000 */
.L_x_106:
[----:B------:R-:W-:Y:S05]  /*2310*/  BSYNC B0 ;  /* 0x0000000000007941 */ /* 0x000fea0003800000 */
.L_x_105:
[----:B------:R-:W-:Y:S01]  /*2320*/  IMAD.MOV.U32 R18, RZ, RZ, R14 ;  /* 0x000000ffff127224 */ /* 0x000fe200078e000e */
[----:B------:R-:W-:Y:S06]  /*2330*/  BRA `(.L_x_107) ;  /* 0xffffffec005c7947 */ /* 0x000fec000383ffff */
        .weak           $__internal_1_$__cuda_sm3x_div_rn_noftz_f32_slowpath
        .type           $__internal_1_$__cuda_sm3x_div_rn_noftz_f32_slowpath,@function
        .size           $__internal_1_$__cuda_sm3x_div_rn_noftz_f32_slowpath,(.L_x_217 - $__internal_1_$__cuda_sm3x_div_rn_noftz_f32_slowpath)
$__internal_1_$__cuda_sm3x_div_rn_noftz_f32_slowpath:
[----:B------:R-:W-:Y:S01]  /*2340*/  SHF.R.U32.HI R3, RZ, 0x17, R18 ;  /* 0x00000017ff037819 */ /* 0x000fe20000011612 */
[----:B------:R-:W-:Y:S01]  /*2350*/  BSSY.RECONVERGENT B3, `(.L_x_108) ;  /* 0x0000063000037945 */ /* 0x000fe20003800200 */
[----:B------:R-:W-:Y:S01]  /*2360*/  SHF.R.U32.HI R11, RZ, 0x17, R0 ;  /* 0x00000017ff0b7819 */ /* 0x000fe20000011600 */
[----:B------:R-:W-:Y:S01]  /*2370*/  IMAD.MOV.U32 R15, RZ, RZ, R18 ;  /* 0x000000ffff0f7224 */ /* 0x000fe200078e0012 */
[----:B------:R-:W-:Y:S02]  /*2380*/  LOP3.LUT R3, R3, 0xff, RZ, 0xc0, !PT ;  /* 0x000000ff03037812 */ /* 0x000fe400078ec0ff */
[----:B------:R-:W-:Y:S02]  /*2390*/  LOP3.LUT R11, R11, 0xff, RZ, 0xc0, !PT ;  /* 0x000000ff0b0b7812 */ /* 0x000fe400078ec0ff */
[----:B------:R-:W-:Y:S02]  /*23a0*/  IADD3 R12, PT, PT, R3, -0x1, RZ ;  /* 0xffffffff030c7810 */ /* 0x000fe40007ffe0ff */
[----:B------:R-:W-:-:S02]  /*23b0*/  IADD3 R13, PT, PT, R11, -0x1, RZ ;  /* 0xffffffff0b0d7810 */ /* 0x000fc40007ffe0ff */
        /* <DEDUP_REMOVED lines=23> */
[----:B------:R-:W-:Y:S02]  /*2530*/  @!P0 IMAD.MOV.U32 R9, RZ, RZ, -0x40 ;  /* 0xffffffc0ff098424 */ /* 0x000fe400078e00ff */
[----:B------:R-:W-:Y:S01]  /*2540*/  @!P0 FFMA R0, R0, 1.84467440737095516160e+19, RZ ;  /* 0x5f80000000008823 */ /* 0x000fe200000000ff */
[----:B------:R-:W-:Y:S02]  /*2550*/  @!P1 FFMA R15, R18, 1.84467440737095516160e+19, RZ ;  /* 0x5f800000120f9823 */ /* 0x000fe400000000ff */
[----:B------:R-:W-:-:S07]  /*2560*/  @!P1 IADD3 R9, PT, PT, R9, 0x40, RZ ;  /* 0x0000004009099810 */ /* 0x000fce0007ffe0ff */
.L_x_109:
[----:B------:R-:W-:Y:S01]  /*2570*/  LEA R20, R3, 0xc0800000, 0x17 ;  /* 0xc080000003147811 */ /* 0x000fe200078eb8ff */
[----:B------:R-:W-:Y:S01]  /*2580*/  VIADD R12, R11, 0xffffff81 ;  /* 0xffffff810b0c7836 */ /* 0x000fe20000000000 */
[----:B------:R-:W-:Y:S02]  /*2590*/  BSSY.RECONVERGENT B4, `(.L_x_114) ;  /* 0x0000035000047945 */ /* 0x000fe40003800200 */
[----:B------:R-:W-:Y:S01]  /*25a0*/  IADD3 R20, PT, PT, -R20, R15, RZ ;  /* 0x0000000f14147210 */ /* 0x000fe20007ffe1ff */
[C---:B------:R-:W-:Y:S01]  /*25b0*/  IMAD R0, R12.reuse, -0x800000, R0 ;  /* 0xff8000000c007824 */ /* 0x040fe200078e0200 */
[----:B------:R-:W-:Y:S02]  /*25c0*/  IADD3 R12, PT, PT, R12, 0x7f, -R3 ;  /* 0x0000007f0c0c7810 */ /* 0x000fe40007ffe803 */
[----:B------:R-:W0:Y:S01]  /*25d0*/  MUFU.RCP R14, R20 ;  /* 0x00000014000e7308 */ /* 0x000e220000001000 */
[----:B------:R-:W-:Y:S01]  /*25e0*/  FADD.FTZ R13, -R20, -RZ ;  /* 0x800000ff140d7221 */ /* 0x000fe20000010100 */
[----:B------:R-:W-:-:S03]  /*25f0*/  IADD3 R9, PT, PT, R12, R9, RZ ;  /* 0x000000090c097210 */ /* 0x000fc60007ffe0ff */
[----:B0-----:R-:W-:-:S04]  /*2600*/  FFMA R11, R14, R13, 1 ;  /* 0x3f8000000e0b7423 */ /* 0x001fc8000000000d */
[----:B------:R-:W-:-:S04]  /*2610*/  FFMA R11, R14, R11, R14 ;  /* 0x0000000b0e0b7223 */ /* 0x000fc8000000000e */
[----:B------:R-:W-:-:S04]  /*2620*/  FFMA R14, R0, R11, RZ ;  /* 0x0000000b000e7223 */ /* 0x000fc800000000ff */
[----:B------:R-:W-:-:S04]  /*2630*/  FFMA R15, R13, R14, R0 ;  /* 0x0000000e0d0f7223 */ /* 0x000fc80000000000 */
[----:B------:R-:W-:-:S04]  /*2640*/  FFMA R14, R11, R15, R14 ;  /* 0x0000000f0b0e7223 */ /* 0x000fc8000000000e */
[----:B------:R-:W-:-:S04]  /*2650*/  FFMA R13, R13, R14, R0 ;  /* 0x0000000e0d0d7223 */ /* 0x000fc80000000000 */
[----:B------:R-:W-:-:S05]  /*2660*/  FFMA R0, R11, R13, R14 ;  /* 0x0000000d0b007223 */ /* 0x000fca000000000e */
[----:B------:R-:W-:-:S04]  /*2670*/  SHF.R.U32.HI R3, RZ, 0x17, R0 ;  /* 0x00000017ff037819 */ /* 0x000fc80000011600 */
[----:B------:R-:W-:-:S04]  /*2680*/  LOP3.LUT R12, R3, 0xff, RZ, 0xc0, !PT ;  /* 0x000000ff030c7812 */ /* 0x000fc800078ec0ff */
[----:B------:R-:W-:-:S05]  /*2690*/  IADD3 R3, PT, PT, R12, R9, RZ ;  /* 0x000000090c037210 */ /* 0x000fca0007ffe0ff */
[----:B------:R-:W-:-:S05]  /*26a0*/  VIADD R12, R3, 0xffffffff ;  /* 0xffffffff030c7836 */ /* 0x000fca0000000000 */
        /* <DEDUP_REMOVED lines=12> */
[----:B------:R-:W-:Y:S02]  /*2770*/  IADD3 R11, PT, PT, R3, 0x20, RZ ;  /* 0x00000020030b7810 */ /* 0x000fe40007ffe0ff */
[----:B------:R-:W-:Y:S02]  /*2780*/  LOP3.LUT R9, R9, 0x7fffff, RZ, 0xc0, !PT ;  /* 0x007fffff09097812 */ /* 0x000fe400078ec0ff */
[----:B------:R-:W-:Y:S02]  /*2790*/  ISETP.NE.AND P3, PT, R3, RZ, PT ;  /* 0x000000ff0300720c */ /* 0x000fe40003f65270 */
[----:B------:R-:W-:Y:S02]  /*27a0*/  LOP3.LUT R14, R9, 0x800000, RZ, 0xfc, !PT ;  /* 0x00800000090e7812 */ /* 0x000fe400078efcff */
[----:B------:R-:W-:-:S02]  /*27b0*/  ISETP.NE.AND P1, PT, R3, RZ, PT ;  /* 0x000000ff0300720c */ /* 0x000fc40003f25270 */
[----:B------:R-:W-:Y:S02]  /*27c0*/  IADD3 R3, PT, PT, -R3, RZ, RZ ;  /* 0x000000ff03037210 */ /* 0x000fe40007ffe1ff */
[----:B------:R-:W-:Y:S02]  /*27d0*/  SHF.L.U32 R11, R14, R11, RZ ;  /* 0x0000000b0e0b7219 */ /* 0x000fe400000006ff */
[----:B------:R-:W-:Y:S02]  /*27e0*/  FSETP.NEU.FTZ.AND P0, PT, R12, R13, PT ;  /* 0x0000000d0c00720b */ /* 0x000fe40003f1d000 */
[----:B------:R-:W-:Y:S02]  /*27f0*/  SEL R3, R3, RZ, P3 ;  /* 0x000000ff03037207 */ /* 0x000fe40001800000 */
[----:B------:R-:W-:Y:S02]  /*2800*/  ISETP.NE.AND P1, PT, R11, RZ, P1 ;  /* 0x000000ff0b00720c */ /* 0x000fe40000f25270 */
[----:B------:R-:W-:-:S02]  /*2810*/  SHF.R.U32.HI R14, RZ, R3, R14 ;  /* 0x00000003ff0e7219 */ /* 0x000fc4000001160e */
[----:B------:R-:W-:Y:S02]  /*2820*/  PLOP3.LUT P0, PT, P0, P1, PT, 0xf8, 0x8f ;  /* 0x00000000008f781c */ /* 0x000fe40000703f70 */
[----:B------:R-:W-:Y:S02]  /*2830*/  SHF.R.U32.HI R9, RZ, 0x1, R14 ;  /* 0x00000001ff097819 */ /* 0x000fe4000001160e */
[----:B------:R-:W-:-:S04]  /*2840*/  SEL R12, RZ, 0x1, !P0 ;  /* 0x00000001ff0c7807 */ /* 0x000fc80004000000 */
[----:B------:R-:W-:-:S04]  /*2850*/  LOP3.LUT R3, R12, 0x1, R9, 0xf8, !PT ;  /* 0x000000010c037812 */ /* 0x000fc800078ef809 */
[----:B------:R-:W-:-:S05]  /*2860*/  LOP3.LUT R14, R3, R14, RZ, 0xc0, !PT ;  /* 0x0000000e030e7212 */ /* 0x000fca00078ec0ff */
[----:B------:R-:W-:-:S05]  /*2870*/  IMAD.IADD R9, R9, 0x1, R14 ;  /* 0x0000000109097824 */ /* 0x000fca00078e020e */
[----:B------:R-:W-:Y:S01]  /*2880*/  LOP3.LUT R0, R9, R0, RZ, 0xfc, !PT ;  /* 0x0000000009007212 */ /* 0x000fe200078efcff */
[----:B------:R-:W-:Y:S06]  /*2890*/  BRA `(.L_x_117) ;  /* 0x0000000000107947 */ /* 0x000fec0003800000 */
.L_x_116:
[----:B------:R-:W-:-:S04]  /*28a0*/  LOP3.LUT R0, R0, 0x80000000, RZ, 0xc0, !PT ;  /* 0x8000000000007812 */ /* 0x000fc800078ec0ff */
[----:B------:R-:W-:Y:S01]  /*28b0*/  LOP3.LUT R0, R0, 0x7f800000, RZ, 0xfc, !PT ;  /* 0x7f80000000007812 */ /* 0x000fe200078efcff */
[----:B------:R-:W-:Y:S06]  /*28c0*/  BRA `(.L_x_117) ;  /* 0x0000000000047947 */ /* 0x000fec0003800000 */
.L_x_115:
[----:B------:R-:W-:-:S07]  /*28d0*/  LEA R0, R9, R0, 0x17 ;  /* 0x0000000009007211 */ /* 0x000fce00078eb8ff */
.L_x_117:
[----:B------:R-:W-:Y:S05]  /*28e0*/  BSYNC.RECONVERGENT B4 ;  /* 0x0000000000047941 */ /* 0x000fea0003800200 */
.L_x_114:
[----:B------:R-:W-:Y:S05]  /*28f0*/  BRA `(.L_x_118) ;  /* 0x0000000000207947 */ /* 0x000fea0003800000 */
.L_x_113:
[----:B------:R-:W-:-:S04]  /*2900*/  LOP3.LUT R0, R15, 0x80000000, R0, 0x48, !PT ;  /* 0x800000000f007812 */ /* 0x000fc800078e4800 */
[----:B------:R-:W-:Y:S01]  /*2910*/  LOP3.LUT R0, R0, 0x7f800000, RZ, 0xfc, !PT ;  /* 0x7f80000000007812 */ /* 0x000fe200078efcff */
[----:B------:R-:W-:Y:S06]  /*2920*/  BRA `(.L_x_118) ;  /* 0x0000000000147947 */ /* 0x000fec0003800000 */
.L_x_112:
[----:B------:R-:W-:Y:S01]  /*2930*/  LOP3.LUT R0, R15, 0x80000000, R0, 0x48, !PT ;  /* 0x800000000f007812 */ /* 0x000fe200078e4800 */
[----:B------:R-:W-:Y:S06]  /*2940*/  BRA `(.L_x_118) ;  /* 0x00000000000c7947 */ /* 0x000fec0003800000 */
.L_x_111:
[----:B------:R-:W0:Y:S01]  /*2950*/  MUFU.RSQ R0, -QNAN ;  /* 0xffc0000000007908 */ /* 0x000e220000001400 */
[----:B------:R-:W-:Y:S05]  /*2960*/  BRA `(.L_x_118) ;  /* 0x0000000000047947 */ /* 0x000fea0003800000 */
.L_x_110:
[----:B------:R-:W-:-:S07]  /*2970*/  FADD.FTZ R0, R0, R18 ;  /* 0x0000001200007221 */ /* 0x000fce0000010000 */
.L_x_118:
[----:B------:R-:W-:Y:S05]  /*2980*/  BSYNC.RECONVERGENT B3 ;  /* 0x0000000000037941 */ /* 0x000fea0003800200 */
.L_x_108:
[----:B------:R-:W-:-:S04]  /*2990*/  HFMA2 R11, -RZ, RZ, 0, 0 ;  /* 0x00000000ff0b7431 */ /* 0x000fc800000001ff */
[----:B0-----:R-:W-:Y:S05]  /*29a0*/  RET.REL.NODEC R10 `(_Z18softmax_warp_levelIfEvPvS0_ii) ;  /* 0xffffffd40a947950 */ /* 0x001fea0003c3ffff */
.L_x_119:
        /* <DEDUP_REMOVED lines=13> */
.L_x_217:


//--------------------- .text._Z24softmax_block_level_fp16I6__halfEvPvS1_ii --------------------------
	.section	.text._Z24softmax_block_level_fp16I6__halfEvPvS1_ii,"ax",@progbits
	.align	128
        .global         _Z24softmax_block_level_fp16I6__halfEvPvS1_ii
        .type           _Z24softmax_block_level_fp16I6__halfEvPvS1_ii,@function
        .size           _Z24softmax_block_level_fp16I6__halfEvPvS1_ii,(.L_x_218 - _Z24softmax_block_level_fp16I6__halfEvPvS1_ii)
        .other          _Z24softmax_block_level_fp16I6__halfEvPvS1_ii,@"STO_CUDA_ENTRY STV_DEFAULT"
_Z24softmax_block_level_fp16I6__halfEvPvS1_ii:
.text._Z24softmax_block_level_fp16I6__halfEvPvS1_ii:
[----:B------:R-:W-:Y:S01]  /*0000*/  LDC R1, c[0x0][0x37c] ;  /* 0x0000df00ff017b82 */ /* 0x000fe20000000800 */
[----:B------:R-:W0:Y:S07]  /*0010*/  S2R R20, SR_TID.Y ;  /* 0x0000000000147919 */ /* 0x000e2e0000002200 */
[----:B------:R-:W-:Y:S01]  /*0020*/  S2UR UR4, SR_CTAID.Y ;  /* 0x00000000000479c3 */ /* 0x000fe20000002600 */
[----:B------:R-:W0:Y:S01]  /*0030*/  LDCU UR7, c[0x0][0x360] ;  /* 0x00006c00ff0777ac */ /* 0x000e220008000800 */
[----:B------:R-:W0:Y:S01]  /*0040*/  S2R R3, SR_TID.X ;  /* 0x0000000000037919 */ /* 0x000e220000002100 */
[----:B------:R-:W1:Y:S05]  /*0050*/  LDCU UR5, c[0x0][0x370] ;  /* 0x00006e00ff0577ac */ /* 0x000e6a0008000800 */
[----:B------:R-:W1:Y:S08]  /*0060*/  S2UR UR6, SR_CTAID.X ;  /* 0x00000000000679c3 */ /* 0x000e700000002500 */
[----:B------:R-:W2:Y:S08]  /*0070*/  LDC.64 R4, c[0x0][0x390] ;  /* 0x0000e400ff047b82 */ /* 0x000eb00000000a00 */
[----:B------:R-:W3:Y:S01]  /*0080*/  LDC R11, c[0x0][0x364] ;  /* 0x0000d900ff0b7b82 */ /* 0x000ee20000000800 */
[----:B-1----:R-:W-:Y:S01]  /*0090*/  UIMAD UR4, UR4, UR5, UR6 ;  /* 0x00000005040472a4 */ /* 0x002fe2000f8e0206 */
[----:B0-----:R-:W-:-:S05]  /*00a0*/  IMAD R20, R20, UR7, R3 ;  /* 0x0000000714147c24 */ /* 0x001fca000f8e0203 */
[----:B--2---:R-:W-:-:S04]  /*00b0*/  ISETP.LE.AND P0, PT, R4, UR4, PT ;  /* 0x0000000404007c0c */ /* 0x004fc8000bf03270 */
[----:B------:R-:W-:Y:S01]  /*00c0*/  ISETP.GE.OR P0, PT, R20, R5, P0 ;  /* 0x000000051400720c */ /* 0x000fe20000706670 */
[----:B---3--:R-:W-:-:S12]  /*00d0*/  IMAD R11, R11, UR7, RZ ;  /* 0x000000070b0b7c24 */ /* 0x008fd8000f8e02ff */
[----:B------:R-:W-:Y:S05]  /*00e0*/  @P0 EXIT ;  /* 0x000000000000094d */ /* 0x000fea0003800000 */
[----:B------:R-:W0:Y:S01]  /*00f0*/  I2F.U32.RP R0, R11 ;  /* 0x0000000b00007306 */ /* 0x000e220000209000 */
[-C--:B------:R-:W-:Y:S01]  /*0100*/  IADD3 R10, PT, PT, R20, R11.reuse, RZ ;  /* 0x0000000b140a7210 */ /* 0x080fe20007ffe0ff */
[----:B------:R-:W1:Y:S01]  /*0110*/  LDCU.64 UR10, c[0x0][0x358] ;  /* 0x00006b00ff0a77ac */ /* 0x000e620008000a00 */
[----:B------:R-:W-:Y:S02]  /*0120*/  IADD3 R7, PT, PT, RZ, -R11, RZ ;  /* 0x8000000bff077210 */ /* 0x000fe40007ffe0ff */
[CC--:B------:R-:W-:Y:S02]  /*0130*/  ISETP.GE.U32.AND P0, PT, R10.reuse, R5.reuse, PT ;  /* 0x000000050a00720c */ /* 0x0c0fe40003f06070 */
[----:B------:R-:W-:Y:S02]  /*0140*/  VIMNMX.U32 R5, PT, PT, R10, R5, !PT ;  /* 0x000000050a057248 */ /* 0x000fe40007fe0000 */
[----:B------:R-:W-:Y:S02]  /*0150*/  SEL R9, RZ, 0x1, P0 ;  /* 0x00000001ff097807 */ /* 0x000fe40000000000 */
[----:B------:R-:W-:-:S02]  /*0160*/  ISETP.NE.U32.AND P2, PT, R11, RZ, PT ;  /* 0x000000ff0b00720c */ /* 0x000fc40003f45070 */
[-C--:B------:R-:W-:Y:S01]  /*0170*/  IADD3 R8, PT, PT, R11, R10.reuse, RZ ;  /* 0x0000000a0b087210 */ /* 0x080fe20007ffe0ff */
[----:B0-----:R-:W0:Y:S02]  /*0180*/  MUFU.RCP R0, R0 ;  /* 0x0000000000007308 */ /* 0x001e240000001000 */
[----:B0-----:R-:W-:Y:S02]  /*0190*/  IADD3 R2, PT, PT, R0, 0xffffffe, RZ ;  /* 0x0ffffffe00027810 */ /* 0x001fe40007ffe0ff */
[----:B------:R-:W-:-:S04]  /*01a0*/  IADD3 R0, PT, PT, R5, -R10, -R9 ;  /* 0x8000000a05007210 */ /* 0x000fc80007ffe809 */
[----:B------:R0:W2:Y:S02]  /*01b0*/  F2I.FTZ.U32.TRUNC.NTZ R3, R2 ;  /* 0x0000000200037305 */ /* 0x0000a4000021f000 */
[----:B0-----:R-:W-:Y:S02]  /*01c0*/  IMAD.MOV.U32 R2, RZ, RZ, RZ ;  /* 0x000000ffff027224 */ /* 0x001fe400078e00ff */
[----:B--2---:R-:W-:-:S04]  /*01d0*/  IMAD R7, R7, R3, RZ ;  /* 0x0000000307077224 */ /* 0x004fc800078e02ff */
[----:B------:R-:W-:-:S06]  /*01e0*/  IMAD.HI.U32 R3, R3, R7, R2 ;  /* 0x0000000703037227 */ /* 0x000fcc00078e0002 */
[----:B------:R-:W-:-:S05]  /*01f0*/  IMAD.HI.U32 R2, R3, R0, RZ ;  /* 0x0000000003027227 */ /* 0x000fca00078e00ff */
[----:B------:R-:W-:-:S05]  /*0200*/  IADD3 R3, PT, PT, -R2, RZ, RZ ;  /* 0x000000ff02037210 */ /* 0x000fca0007ffe1ff */
[----:B------:R-:W-:-:S05]  /*0210*/  IMAD R0, R11, R3, R0 ;  /* 0x000000030b007224 */ /* 0x000fca00078e0200 */
[----:B------:R-:W-:-:S13]  /*0220*/  ISETP.GE.U32.AND P0, PT, R0, R11, PT ;  /* 0x0000000b0000720c */ /* 0x000fda0003f06070 */
[----:B------:R-:W-:Y:S02]  /*0230*/  @P0 IADD3 R0, PT, PT, -R11, R0, RZ ;  /* 0x000000000b000210 */ /* 0x000fe40007ffe1ff */
[----:B------:R-:W-:Y:S02]  /*0240*/  @P0 IADD3 R2, PT, PT, R2, 0x1, RZ ;  /* 0x0000000102020810 */ /* 0x000fe40007ffe0ff */
[----:B------:R-:W-:-:S13]  /*0250*/  ISETP.GE.U32.AND P1, PT, R0, R11, PT ;  /* 0x0000000b0000720c */ /* 0x000fda0003f26070 */
[----:B------:R-:W-:Y:S01]  /*0260*/  @P1 VIADD R2, R2, 0x1 ;  /* 0x0000000102021836 */ /* 0x000fe20000000000 */
[----:B------:R-:W-:-:S04]  /*0270*/  @!P2 LOP3.LUT R2, RZ, R11, RZ, 0x33, !PT ;  /* 0x0000000bff02a212 */ /* 0x000fc800078e33ff */
[----:B------:R-:W-:-:S04]  /*0280*/  IADD3 R9, PT, PT, R9, R2, RZ ;  /* 0x0000000209097210 */ /* 0x000fc80007ffe0ff */
[----:B-1----:R-:W-:-:S07]  /*0290*/  LOP3.LUT R7, R9, 0x3, RZ, 0xc0, !PT ;  /* 0x0000000309077812 */ /* 0x002fce00078ec0ff */
.L_x_155:
[----:B0-----:R-:W0:Y:S08]  /*02a0*/  LDC R3, c[0x0][0x394] ;  /* 0x0000e500ff037b82 */ /* 0x001e300000000800 */
[----:B-1----:R-:W1:Y:S01]  /*02b0*/  LDC.64 R4, c[0x0][0x380] ;  /* 0x0000e000ff047b82 */ /* 0x002e620000000a00 */
[----:B0-----:R-:W-:-:S04]  /*02c0*/  IMAD R2, R3, UR4, R20 ;  /* 0x0000000403027c24 */ /* 0x001fc8000f8e0214 */
[----:B-1--4-:R-:W-:-:S05]  /*02d0*/  IMAD.WIDE R14, R2, 0x2, R4 ;  /* 0x00000002020e7825 */ /* 0x012fca00078e0204 */
[----:B--2---:R-:W2:Y:S01]  /*02e0*/  LDG.E.U16 R17, desc[UR10][R14.64] ;  /* 0x0000000a0e117981 */ /* 0x004ea2000c1e1500 */
[----:B------:R-:W0:Y:S01]  /*02f0*/  S2UR UR6, SR_CgaCtaId ;  /* 0x00000000000679c3 */ /* 0x000e220000008800 */
[----:B------:R-:W-:Y:S01]  /*0300*/  UMOV UR5, 0x400 ;  /* 0x0000040000057882 */ /* 0x000fe20000000000 */
[----:B------:R-:W-:Y:S01]  /*0310*/  ISETP.NE.AND P1, PT, R7, 0x3, PT ;  /* 0x000000030700780c */ /* 0x000fe20003f25270 */
[----:B------:R-:W-:Y:S01]  /*0320*/  BSSY.RECONVERGENT B0, `(.L_x_120) ;  /* 0x0000027000007945 */ /* 0x000fe20003800200 */
[----:B------:R-:W-:Y:S02]  /*0330*/  SHF.L.U32 R6, R11, 0x1, RZ ;  /* 0x000000010b067819 */ /* 0x000fe400000006ff */
[----:B------:R-:W-:Y:S02]  /*0340*/  ISETP.GE.U32.AND P0, PT, R9, 0x3, PT ;  /* 0x000000030900780c */ /* 0x000fe40003f06070 */
[----:B------:R-:W-:Y:S02]  /*0350*/  IADD3 R12, P2, PT, R14, R6, RZ ;  /* 0x000000060e0c7210 */ /* 0x000fe40007f5e0ff */
[----:B------:R-:W-:-:S03]  /*0360*/  MOV R26, R20 ;  /* 0x00000014001a7202 */ /* 0x000fc60000000f00 */
[----:B------:R-:W-:Y:S01]  /*0370*/  IMAD.X R13, RZ, RZ, R15, P2 ;  /* 0x000000ffff0d7224 */ /* 0x000fe200010e060f */
[----:B------:R-:W-:Y:S01]  /*0380*/  IADD3 R16, P2, PT, R6, R12, RZ ;  /* 0x0000000c06107210 */ /* 0x000fe20007f5e0ff */
[----:B0-----:R-:W-:-:S03]  /*0390*/  ULEA UR5, UR6, UR5, 0x18 ;  /* 0x0000000506057291 */ /* 0x001fc6000f8ec0ff */
[----:B------:R-:W-:Y:S02]  /*03a0*/  UMOV UR6, UR4 ;  /* 0x0000000400067c82 */ /* 0x000fe40008000000 */
[----:B------:R-:W-:Y:S01]  /*03b0*/  UISETP.GE.AND UP1, UPT, UR6, URZ, UPT ;  /* 0x000000ff0600728c */ /* 0x000fe2000bf26270 */
[----:B------:R-:W-:-:S05]  /*03c0*/  LEA R0, R20, UR5, 0x1 ;  /* 0x0000000514007c11 */ /* 0x000fca000f8e08ff */
[----:B------:R-:W0:Y:S02]  /*03d0*/  LDCU UR5, c[0x0][0x390] ;  /* 0x00007200ff0577ac */ /* 0x000e240008000800 */
[----:B0-----:R-:W-:Y:S01]  /*03e0*/  UIADD3 UR4, UPT, UPT, UR4, UR5, URZ ;  /* 0x0000000504047290 */ /* 0x001fe2000fffe0ff */
[----:B--2---:R0:W-:Y:S01]  /*03f0*/  STS.U16 [R0], R17 ;  /* 0x0000001100007388 */ /* 0x0041e20000000400 */
[----:B------:R-:W-:Y:S01]  /*0400*/  BAR.SYNC.DEFER_BLOCKING 0x0 ;  /* 0x0000000000007b1d */ /* 0x000fe20000010000 */
[----:B0-----:R-:W-:-:S05]  /*0410*/  IADD3.X R17, PT, PT, RZ, R13, RZ, P2, !PT ;  /* 0x0000000dff117210 */ /* 0x001fca00017fe4ff */
[----:B------:R0:W1:Y:S01]  /*0420*/  LDS.U16 R21, [R0] ;  /* 0x0000000000157984 */ /* 0x0000620000000400 */
[----:B------:R-:W-:Y:S05]  /*0430*/  @!P1 BRA `(.L_x_121) ;  /* 0x0000000000549947 */ /* 0x000fea0003800000 */
[----:B------:R-:W2:Y:S01]  /*0440*/  LDG.E.U16 R18, desc[UR10][R14.64] ;  /* 0x0000000a0e127981 */ /* 0x000ea2000c1e1500 */
[----:B------:R-:W-:Y:S01]  /*0450*/  ISETP.NE.AND P1, PT, R7, RZ, PT ;  /* 0x000000ff0700720c */ /* 0x000fe20003f25270 */
[----:B-1----:R-:W-:Y:S01]  /*0460*/  HADD2.F32 R21, -RZ, R21.H0_H0 ;  /* 0x20000015ff157230 */ /* 0x002fe20000004100 */
[----:B------:R-:W-:Y:S01]  /*0470*/  MOV R26, R10 ;  /* 0x0000000a001a7202 */ /* 0x000fe20000000f00 */
[----:B--2---:R-:W-:-:S05]  /*0480*/  HADD2.F32 R18, -RZ, R18.H0_H0 ;  /* 0x20000012ff127230 */ /* 0x004fca0000004100 */
[----:B------:R-:W-:-:S04]  /*0490*/  FMNMX R21, R21, R18, !PT ;  /* 0x0000001215157209 */ /* 0x000fc80007800000 */
[----:B------:R-:W-:Y:S01]  /*04a0*/  F2FP.F16.F32.PACK_AB R21, RZ, R21 ;  /* 0x00000015ff15723e */ /* 0x000fe200000000ff */
[----:B------:R-:W-:Y:S06]  /*04b0*/  @!P1 BRA `(.L_x_121) ;  /* 0x0000000000349947 */ /* 0x000fec0003800000 */
[----:B------:R-:W2:Y:S01]  /*04c0*/  LDG.E.U16 R18, desc[UR10][R12.64] ;  /* 0x0000000a0c127981 */ /* 0x000ea2000c1e1500 */
[----:B------:R-:W-:-:S13]  /*04d0*/  ISETP.NE.AND P1, PT, R7, 0x1, PT ;  /* 0x000000010700780c */ /* 0x000fda0003f25270 */
[----:B------:R-:W3:Y:S01]  /*04e0*/  @P1 LDG.E.U16 R16, desc[UR10][R16.64] ;  /* 0x0000000a10101981 */ /* 0x000ee2000c1e1500 */
[----:B------:R-:W-:Y:S02]  /*04f0*/  HADD2.F32 R21, -RZ, R21.H0_H0 ;  /* 0x20000015ff157230 */ /* 0x000fe40000004100 */
[----:B------:R-:W-:Y:S01]  /*0500*/  IMAD.MOV.U32 R26, RZ, RZ, R8 ;  /* 0x000000ffff1a7224 */ /* 0x000fe200078e0008 */
[----:B------:R-:W-:Y:S01]  /*0510*/  @P1 IADD3 R26, PT, PT, R11, R8, RZ ;  /* 0x000000080b1a1210 */ /* 0x000fe20007ffe0ff */
[----:B--2---:R-:W-:-:S05]  /*0520*/  HADD2.F32 R18, -RZ, R18.H0_H0 ;  /* 0x20000012ff127230 */ /* 0x004fca0000004100 */
[----:B------:R-:W-:-:S04]  /*0530*/  FMNMX R18, R21, R18, !PT ;  /* 0x0000001215127209 */ /* 0x000fc80007800000 */
[----:B------:R-:W-:Y:S01]  /*0540*/  F2FP.F16.F32.PACK_AB R21, RZ, R18 ;  /* 0x00000012ff15723e */ /* 0x000fe200000000ff */
[----:B---3--:R-:W-:-:S04]  /*0550*/  @P1 HADD2.F32 R18, -RZ, R16.H0_H0 ;  /* 0x20000010ff121230 */ /* 0x008fc80000004100 */
[----:B------:R-:W-:-:S05]  /*0560*/  @P1 HADD2.F32 R19, -RZ, R21.H0_H0 ;  /* 0x20000015ff131230 */ /* 0x000fca0000004100 */
[----:B------:R-:W-:-:S04]  /*0570*/  @P1 FMNMX R18, R19, R18, !PT ;  /* 0x0000001213121209 */ /* 0x000fc80007800000 */
[----:B------:R-:W-:-:S07]  /*0580*/  @P1 F2FP.F16.F32.PACK_AB R21, RZ, R18 ;  /* 0x00000012ff15123e */ /* 0x000fce00000000ff */
.L_x_121:
[----:B------:R-:W-:Y:S05]  /*0590*/  BSYNC.RECONVERGENT B0 ;  /* 0x0000000000007941 */ /* 0x000fea0003800200 */
.L_x_120:
[----:B------:R-:W-:Y:S04]  /*05a0*/  BSSY.RECONVERGENT B0, `(.L_x_122) ;  /* 0x0000021000007945 */ /* 0x000fe80003800200 */
[----:B------:R-:W-:Y:S05]  /*05b0*/  @!P0 BRA `(.L_x_123) ;  /* 0x00000000007c8947 */ /* 0x000fea0003800000 */
.L_x_124:
[----:B------:R-:W-:-:S04]  /*05c0*/  IMAD R17, R3, UR6, R26 ;  /* 0x0000000603117c24 */ /* 0x000fc8000f8e021a */
[----:B------:R-:W-:-:S05]  /*05d0*/  IMAD.WIDE R16, R17, 0x2, R4 ;  /* 0x0000000211107825 */ /* 0x000fca00078e0204 */
[----:B------:R-:W2:Y:S01]  /*05e0*/  LDG.E.U16 R27, desc[UR10][R16.64] ;  /* 0x0000000a101b7981 */ /* 0x000ea2000c1e1500 */
[----:B------:R-:W-:-:S04]  /*05f0*/  IADD3 R18, P0, PT, R6, R16, RZ ;  /* 0x0000001006127210 */ /* 0x000fc80007f1e0ff */
[----:B------:R-:W-:-:S05]  /*0600*/  IADD3.X R19, PT, PT, RZ, R17, RZ, P0, !PT ;  /* 0x00000011ff137210 */ /* 0x000fca00007fe4ff */
[----:B------:R-:W3:Y:S01]  /*0610*/  LDG.E.U16 R28, desc[UR10][R18.64] ;  /* 0x0000000a121c7981 */ /* 0x000ee2000c1e1500 */
[----:B------:R-:W-:-:S04]  /*0620*/  IADD3 R22, P0, PT, R6, R18, RZ ;  /* 0x0000001206167210 */ /* 0x000fc80007f1e0ff */
[----:B------:R-:W-:-:S05]  /*0630*/  IADD3.X R23, PT, PT, RZ, R19, RZ, P0, !PT ;  /* 0x00000013ff177210 */ /* 0x000fca00007fe4ff */
[----:B------:R-:W4:Y:S01]  /*0640*/  LDG.E.U16 R29, desc[UR10][R22.64] ;  /* 0x0000000a161d7981 */ /* 0x000f22000c1e1500 */
[----:B------:R-:W-:-:S05]  /*0650*/  IADD3 R24, P0, PT, R6, R22, RZ ;  /* 0x0000001606187210 */ /* 0x000fca0007f1e0ff */
[----:B------:R-:W-:-:S05]  /*0660*/  IMAD.X R25, RZ, RZ, R23, P0 ;  /* 0x000000ffff197224 */ /* 0x000fca00000e0617 */
[----:B------:R-:W5:Y:S01]  /*0670*/  LDG.E.U16 R24, desc[UR10][R24.64] ;  /* 0x0000000a18187981 */ /* 0x000f62000c1e1500 */
[----:B-1----:R-:W-:Y:S01]  /*0680*/  HADD2.F32 R21, -RZ, R21.H0_H0 ;  /* 0x20000015ff157230 */ /* 0x002fe20000004100 */
[----:B------:R-:W-:-:S04]  /*0690*/  LEA R26, R11, R26, 0x2 ;  /* 0x0000001a0b1a7211 */ /* 0x000fc800078e10ff */
[----:B------:R-:W-:Y:S01]  /*06a0*/  ISETP.GE.AND P0, PT, R26, R3, PT ;  /* 0x000000031a00720c */ /* 0x000fe20003f06270 */
[----:B--2---:R-:W-:-:S05]  /*06b0*/  HADD2.F32 R16, -RZ, R27.H0_H0 ;  /* 0x2000001bff107230 */ /* 0x004fca0000004100 */
[----:B------:R-:W-:-:S04]  /*06c0*/  FMNMX R16, R21, R16, !PT ;  /* 0x0000001015107209 */ /* 0x000fc80007800000 */
[----:B------:R-:W-:Y:S01]  /*06d0*/  F2FP.F16.F32.PACK_AB R16, RZ, R16 ;  /* 0x00000010ff10723e */ /* 0x000fe200000000ff */
[----:B---3--:R-:W-:-:S04]  /*06e0*/  HADD2.F32 R17, -RZ, R28.H0_H0 ;  /* 0x2000001cff117230 */ /* 0x008fc80000004100 */
[----:B------:R-:W-:-:S05]  /*06f0*/  HADD2.F32 R16, -RZ, R16.H0_H0 ;  /* 0x20000010ff107230 */ /* 0x000fca0000004100 */
[----:B------:R-:W-:Y:S01]  /*0700*/  FMNMX R16, R16, R17, !PT ;  /* 0x0000001110107209 */ /* 0x000fe20007800000 */
[----:B----4-:R-:W-:-:S03]  /*0710*/  HADD2.F32 R29, -RZ, R29.H0_H0 ;  /* 0x2000001dff1d7230 */ /* 0x010fc60000004100 */
[----:B------:R-:W-:-:S05]  /*0720*/  F2FP.F16.F32.PACK_AB R16, RZ, R16 ;  /* 0x00000010ff10723e */ /* 0x000fca00000000ff */
[----:B------:R-:W-:Y:S02]  /*0730*/  HADD2.F32 R16, -RZ, R16.H0_H0 ;  /* 0x20000010ff107230 */ /* 0x000fe40000004100 */
[----:B-----5:R-:W-:-:S03]  /*0740*/  HADD2.F32 R17, -RZ, R24.H0_H0 ;  /* 0x20000018ff117230 */ /* 0x020fc60000004100 */
[----:B------:R-:W-:-:S04]  /*0750*/  FMNMX R16, R16, R29, !PT ;  /* 0x0000001d10107209 */ /* 0x000fc80007800000 */
[----:B------:R-:W-:-:S05]  /*0760*/  F2FP.F16.F32.PACK_AB R16, RZ, R16 ;  /* 0x00000010ff10723e */ /* 0x000fca00000000ff */
[----:B------:R-:W-:-:S05]  /*0770*/  HADD2.F32 R16, -RZ, R16.H0_H0 ;  /* 0x20000010ff107230 */ /* 0x000fca0000004100 */
[----:B------:R-:W-:-:S04]  /*0780*/  FMNMX R16, R16, R17, !PT ;  /* 0x0000001110107209 */ /* 0x000fc80007800000 */
[----:B------:R-:W-:Y:S01]  /*0790*/  F2FP.F16.F32.PACK_AB R21, RZ, R16 ;  /* 0x00000010ff15723e */ /* 0x000fe200000000ff */
[----:B------:R-:W-:Y:S06]  /*07a0*/  @!P0 BRA `(.L_x_124) ;  /* 0xfffffffc00848947 */ /* 0x000fec000383ffff */
.L_x_123:
[----:B------:R-:W-:Y:S05]  /*07b0*/  BSYNC.RECONVERGENT B0 ;  /* 0x0000000000007941 */ /* 0x000fea0003800200 */
.L_x_122:
[----:B------:R-:W-:Y:S01]  /*07c0*/  ISETP.GE.U32.AND P0, PT, R11, 0x2, PT ;  /* 0x000000020b00780c */ /* 0x000fe20003f06070 */
[----:B-1----:R1:W-:Y:S01]  /*07d0*/  STS.U16 [R0], R21 ;  /* 0x0000001500007388 */ /* 0x0023e20000000400 */
[----:B------:R-:W-:Y:S11]  /*07e0*/  BAR.SYNC.DEFER_BLOCKING 0x0 ;  /* 0x0000000000007b1d */ /* 0x000ff60000010000 */
[----:B------:R-:W-:Y:S05]  /*07f0*/  @!P0 BRA `(.L_x_125) ;  /* 0x0000000000588947 */ /* 0x000fea0003800000 */
[----:B------:R-:W-:-:S15]  /*0800*/  R2UR UR5, R11 ;  /* 0x000000000b0572ca */ /* 0x000fde00000e0000 */
.L_x_128:
[----:B------:R-:W-:Y:S01]  /*0810*/  USHF.R.U32.HI UR7, URZ, 0x1, UR5 ;  /* 0x00000001ff077899 */ /* 0x000fe20008011605 */
[----:B------:R-:W-:Y:S05]  /*0820*/  BSSY.RECONVERGENT B0, `(.L_x_126) ;  /* 0x000000f000007945 */ /* 0x000fea0003800200 */
[----:B------:R-:W-:-:S13]  /*0830*/  ISETP.GE.U32.AND P0, PT, R20, UR7, PT ;  /* 0x0000000714007c0c */ /* 0x000fda000bf06070 */
[----:B--2---:R-:W-:Y:S05]  /*0840*/  @P0 BRA `(.L_x_127) ;  /* 0x0000000000300947 */ /* 0x004fea0003800000 */
[----:B------:R-:W2:Y:S01]  /*0850*/  S2UR UR9, SR_CgaCtaId ;  /* 0x00000000000979c3 */ /* 0x000ea20000008800 */
[----:B------:R-:W-:Y:S02]  /*0860*/  UMOV UR8, 0x400 ;  /* 0x0000040000087882 */ /* 0x000fe40000000000 */
[----:B--2---:R-:W-:Y:S02]  /*0870*/  ULEA UR8, UR9, UR8, 0x18 ;  /* 0x0000000809087291 */ /* 0x004fe4000f8ec0ff */
[----:B------:R-:W-:-:S04]  /*0880*/  ULOP3.LUT UR9, UR5, 0x3ffffe, URZ, 0xc0, !UPT ;  /* 0x003ffffe05097892 */ /* 0x000fc8000f8ec0ff */
[----:B------:R-:W-:-:S05]  /*0890*/  LEA R4, R20, UR8, 0x1 ;  /* 0x0000000814047c11 */ /* 0x000fca000f8e08ff */
[----:B01----:R-:W0:Y:S04]  /*08a0*/  LDS.U16 R0, [R4] ;  /* 0x0000000004007984 */ /* 0x003e280000000400 */
[----:B------:R-:W1:Y:S01]  /*08b0*/  LDS.U16 R3, [R4+UR9] ;  /* 0x0000000904037984 */ /* 0x000e620008000400 */
[----:B0-----:R-:W-:Y:S02]  /*08c0*/  HADD2.F32 R0, -RZ, R0.H0_H0 ;  /* 0x20000000ff007230 */ /* 0x001fe40000004100 */
[----:B-1----:R-:W-:-:S05]  /*08d0*/  HADD2.F32 R3, -RZ, R3.H0_H0 ;  /* 0x20000003ff037230 */ /* 0x002fca0000004100 */
[----:B------:R-:W-:-:S04]  /*08e0*/  FMNMX R0, R0, R3, !PT ;  /* 0x0000000300007209 */ /* 0x000fc80007800000 */
[----:B------:R-:W-:-:S05]  /*08f0*/  F2FP.F16.F32.PACK_AB R0, RZ, R0 ;  /* 0x00000000ff00723e */ /* 0x000fca00000000ff */
[----:B------:R2:W-:Y:S02]  /*0900*/  STS.U16 [R4], R0 ;  /* 0x0000000004007388 */ /* 0x0005e40000000400 */
.L_x_127:
[----:B------:R-:W-:Y:S05]  /*0910*/  BSYNC.RECONVERGENT B0 ;  /* 0x0000000000007941 */ /* 0x000fea0003800200 */
.L_x_126:
[----:B------:R-:W-:Y:S01]  /*0920*/  BAR.SYNC.DEFER_BLOCKING 0x0 ;  /* 0x0000000000007b1d */ /* 0x000fe20000010000 */
[----:B------:R-:W-:-:S05]  /*0930*/  UISETP.GT.U32.AND UP0, UPT, UR5, 0x3, UPT ;  /* 0x000000030500788c */ /* 0x000fca000bf04070 */
[----:B------:R-:W-:-:S04]  /*0940*/  UMOV UR5, UR7 ;  /* 0x0000000700057c82 */ /* 0x000fc80008000000 */
[----:B------:R-:W-:Y:S05]  /*0950*/  BRA.U UP0, `(.L_x_128) ;  /* 0xfffffffd00ac7547 */ /* 0x000fea000b83ffff */
.L_x_125:
[----:B------:R-:W3:Y:S01]  /*0960*/  S2UR UR8, SR_CgaCtaId ;  /* 0x00000000000879c3 */ /* 0x000ee20000008800 */
[----:B------:R-:W-:Y:S01]  /*0970*/  UMOV UR7, 0x400 ;  /* 0x0000040000077882 */ /* 0x000fe20000000000 */
[----:B------:R-:W-:Y:S01]  /*0980*/  ISETP.NE.AND P2, PT, R7, 0x3, PT ;  /* 0x000000030700780c */ /* 0x000fe20003f45270 */
[----:B------:R-:W-:Y:S01]  /*0990*/  UIADD3 UR5, UPT, UPT, UR7, 0x800, URZ ;  /* 0x0000080007057890 */ /* 0x000fe2000fffe0ff */
[----:B------:R-:W-:Y:S01]  /*09a0*/  BSSY.RECONVERGENT B0, `(.L_x_129) ;  /* 0x000003e000007945 */ /* 0x000fe20003800200 */
[----:B------:R-:W-:Y:S02]  /*09b0*/  ISETP.GE.U32.AND P1, PT, R9, 0x3, PT ;  /* 0x000000030900780c */ /* 0x000fe40003f26070 */
[----:B------:R-:W-:Y:S02]  /*09c0*/  ISETP.GE.U32.AND P0, PT, R11, 0x2, PT ;  /* 0x000000020b00780c */ /* 0x000fe40003f06070 */
[----:B------:R-:W-:Y:S01]  /*09d0*/  MOV R25, R20 ;  /* 0x0000001400197202 */ /* 0x000fe20000000f00 */
[----:B---3--:R-:W-:-:S02]  /*09e0*/  ULEA UR5, UR8, UR5, 0x18 ;  /* 0x0000000508057291 */ /* 0x008fc4000f8ec0ff */
[----:B------:R-:W-:-:S04]  /*09f0*/  ULEA UR7, UR8, UR7, 0x18 ;  /* 0x0000000708077291 */ /* 0x000fc8000f8ec0ff */
[----:B012---:R-:W-:-:S05]  /*0a00*/  LEA R0, R20, UR5, 0x1 ;  /* 0x0000000514007c11 */ /* 0x007fca000f8e08ff */
[----:B------:R-:W-:Y:S01]  /*0a10*/  STS.U16 [R0], RZ ;  /* 0x000000ff00007388 */ /* 0x000fe20000000400 */
[----:B------:R-:W-:Y:S06]  /*0a20*/  BAR.SYNC.DEFER_BLOCKING 0x0 ;  /* 0x0000000000007b1d */ /* 0x000fec0000010000 */
[----:B------:R-:W0:Y:S04]  /*0a30*/  LDS.U16 R21, [UR7] ;  /* 0x00000007ff157984 */ /* 0x000e280008000400 */
[----:B------:R1:W2:Y:S01]  /*0a40*/  LDS.U16 R3, [R0] ;  /* 0x0000000000037984 */ /* 0x0002a20000000400 */
[----:B0-----:R-:W-:Y:S01]  /*0a50*/  HADD2.F32 R21, -RZ, R21.H0_H0 ;  /* 0x20000015ff157230 */ /* 0x001fe20000004100 */
[----:B-1----:R-:W-:Y:S06]  /*0a60*/  @!P2 BRA `(.L_x_130) ;  /* 0x0000000000c4a947 */ /* 0x002fec0003800000 */
[----:B------:R-:W3:Y:S01]  /*0a70*/  LDG.E.U16 R4, desc[UR10][R14.64] ;  /* 0x0000000a0e047981 */ /* 0x000ee2000c1e1500 */
[----:B------:R-:W-:Y:S02]  /*0a80*/  HFMA2 R16, -RZ, RZ, 0.96630859375, -0.0022525787353515625 ;  /* 0x3bbb989dff107431 */ /* 0x000fe400000001ff */
[----:B------:R-:W-:Y:S01]  /*0a90*/  IMAD.MOV.U32 R17, RZ, RZ, 0x437c0000 ;  /* 0x437c0000ff117424 */ /* 0x000fe200078e00ff */
[----:B------:R-:W-:Y:S02]  /*0aa0*/  ISETP.NE.AND P2, PT, R7, RZ, PT ;  /* 0x000000ff0700720c */ /* 0x000fe40003f45270 */
[----:B------:R-:W-:Y:S01]  /*0ab0*/  MOV R25, R10 ;  /* 0x0000000a00197202 */ /* 0x000fe20000000f00 */
[----:B---3--:R-:W-:-:S05]  /*0ac0*/  HADD2.F32 R4, -RZ, R4.H0_H0 ;  /* 0x20000004ff047230 */ /* 0x008fca0000004100 */
[----:B------:R-:W-:-:S04]  /*0ad0*/  FADD R5, -R21, R4 ;  /* 0x0000000415057221 */ /* 0x000fc80000000100 */
[----:B------:R-:W-:-:S04]  /*0ae0*/  FFMA.SAT R4, R5, R16, 0.5 ;  /* 0x3f00000005047423 */ /* 0x000fc80000002010 */
[----:B------:R-:W-:-:S04]  /*0af0*/  FFMA.RM R4, R4, R17, 12582913 ;  /* 0x4b40000104047423 */ /* 0x000fc80000004011 */
[C---:B------:R-:W-:Y:S01]  /*0b00*/  FADD R18, R4.reuse, -12583039 ;  /* 0xcb40007f04127421 */ /* 0x040fe20000000000 */
[----:B------:R-:W-:-:S03]  /*0b10*/  SHF.L.U32 R4, R4, 0x17, RZ ;  /* 0x0000001704047819 */ /* 0x000fc600000006ff */
[----:B------:R-:W-:-:S04]  /*0b20*/  FFMA R18, R5, 1.4426950216293334961, -R18 ;  /* 0x3fb8aa3b05127823 */ /* 0x000fc80000000812 */
[----:B------:R-:W-:-:S04]  /*0b30*/  FFMA R18, R5, 1.925963033500011079e-08, R18 ;  /* 0x32a5706005127823 */ /* 0x000fc80000000012 */
[----:B------:R-:W0:Y:S02]  /*0b40*/  MUFU.EX2 R5, R18 ;  /* 0x0000001200057308 */ /* 0x000e240000000800 */
[----:B0-----:R-:W-:-:S05]  /*0b50*/  FMUL R4, R4, R5 ;  /* 0x0000000504047220 */ /* 0x001fca0000400000 */
[----:B------:R-:W-:-:S05]  /*0b60*/  F2FP.F16.F32.PACK_AB R4, RZ, R4 ;  /* 0x00000004ff04723e */ /* 0x000fca00000000ff */
[----:B--2---:R-:W-:Y:S01]  /*0b70*/  HADD2 R3, R3.H0_H0, R4.H0_H0 ;  /* 0x2000000403037230 */ /* 0x004fe20000000800 */
[----:B------:R-:W-:Y:S06]  /*0b80*/  @!P2 BRA `(.L_x_130) ;  /* 0x00000000007ca947 */ /* 0x000fec0003800000 */
[----:B------:R-:W-:Y:S01]  /*0b90*/  ISETP.NE.AND P2, PT, R7, 0x1, PT ;  /* 0x000000010700780c */ /* 0x000fe20003f45270 */
[----:B------:R-:W2:-:S12]  /*0ba0*/  LDG.E.U16 R18, desc[UR10][R12.64] ;  /* 0x0000000a0c127981 */ /* 0x000e98000c1e1500 */
[----:B------:R-:W-:-:S04]  /*0bb0*/  @P2 IADD3 R4, P3, PT, R6, R12, RZ ;  /* 0x0000000c06042210 */ /* 0x000fc80007f7e0ff */
[----:B------:R-:W-:-:S05]  /*0bc0*/  @P2 IADD3.X R5, PT, PT, RZ, R13, RZ, P3, !PT ;  /* 0x0000000dff052210 */ /* 0x000fca0001ffe4ff */
[----:B------:R-:W3:Y:S01]  /*0bd0*/  @P2 LDG.E.U16 R4, desc[UR10][R4.64] ;  /* 0x0000000a04042981 */ /* 0x000ee2000c1e1500 */
[-C--:B------:R-:W-:Y:S02]  /*0be0*/  MOV R25, R8.reuse ;  /* 0x0000000800197202 */ /* 0x080fe40000000f00 */
[----:B------:R-:W-:Y:S01]  /*0bf0*/  @P2 IADD3 R25, PT, PT, R11, R8, RZ ;  /* 0x000000080b192210 */ /* 0x000fe20007ffe0ff */
[----:B--2---:R-:W-:-:S05]  /*0c00*/  HADD2.F32 R18, -RZ, R18.H0_H0 ;  /* 0x20000012ff127230 */ /* 0x004fca0000004100 */
[----:B------:R-:W-:-:S04]  /*0c10*/  FADD R19, -R21, R18 ;  /* 0x0000001215137221 */ /* 0x000fc80000000100 */
[----:B------:R-:W-:-:S04]  /*0c20*/  FFMA.SAT R18, R19, R16, 0.5 ;  /* 0x3f00000013127423 */ /* 0x000fc80000002010 */
[----:B------:R-:W-:Y:S01]  /*0c30*/  FFMA.RM R18, R18, R17, 12582913 ;  /* 0x4b40000112127423 */ /* 0x000fe20000004011 */
[----:B---3--:R-:W-:-:S05]  /*0c40*/  @P2 HADD2.F32 R22, -RZ, R4.H0_H0 ;  /* 0x20000004ff162230 */ /* 0x008fca0000004100 */
[----:B------:R-:W-:Y:S01]  /*0c50*/  @P2 FADD R23, -R21, R22 ;  /* 0x0000001615172221 */ /* 0x000fe20000000100 */
[C---:B------:R-:W-:Y:S01]  /*0c60*/  FADD R22, R18.reuse, -12583039 ;  /* 0xcb40007f12167421 */ /* 0x040fe20000000000 */
[----:B------:R-:W-:Y:S02]  /*0c70*/  SHF.L.U32 R18, R18, 0x17, RZ ;  /* 0x0000001712127819 */ /* 0x000fe400000006ff */
[----:B------:R-:W-:Y:S01]  /*0c80*/  @P2 FFMA.SAT R16, R23, R16, 0.5 ;  /* 0x3f00000017102423 */ /* 0x000fe20000002010 */
[----:B------:R-:W-:-:S03]  /*0c90*/  FFMA R22, R19, 1.4426950216293334961, -R22 ;  /* 0x3fb8aa3b13167823 */ /* 0x000fc60000000816 */
[----:B------:R-:W-:Y:S01]  /*0ca0*/  @P2 FFMA.RM R16, R16, R17, 12582913 ;  /* 0x4b40000110102423 */ /* 0x000fe20000004011 */
[----:B------:R-:W-:-:S03]  /*0cb0*/  FFMA R22, R19, 1.925963033500011079e-08, R22 ;  /* 0x32a5706013167823 */ /* 0x000fc60000000016 */
[C---:B------:R-:W-:Y:S01]  /*0cc0*/  @P2 FADD R4, R16.reuse, -12583039 ;  /* 0xcb40007f10042421 */ /* 0x040fe20000000000 */
[----:B------:R-:W0:Y:S01]  /*0cd0*/  MUFU.EX2 R5, R22 ;  /* 0x0000001600057308 */ /* 0x000e220000000800 */
[----:B------:R-:W-:Y:S02]  /*0ce0*/  @P2 IMAD.SHL.U32 R16, R16, 0x800000, RZ ;  /* 0x0080000010102824 */ /* 0x000fe400078e00ff */
[----:B------:R-:W-:-:S04]  /*0cf0*/  @P2 FFMA R4, R23, 1.4426950216293334961, -R4 ;  /* 0x3fb8aa3b17042823 */ /* 0x000fc80000000804 */
[----:B------:R-:W-:-:S04]  /*0d00*/  @P2 FFMA R4, R23, 1.925963033500011079e-08, R4 ;  /* 0x32a5706017042823 */ /* 0x000fc80000000004 */
[----:B------:R-:W1:Y:S01]  /*0d10*/  @P2 MUFU.EX2 R17, R4 ;  /* 0x0000000400112308 */ /* 0x000e620000000800 */
[----:B0-----:R-:W-:-:S05]  /*0d20*/  FMUL R5, R18, R5 ;  /* 0x0000000512057220 */ /* 0x001fca0000400000 */
[----:B------:R-:W-:-:S05]  /*0d30*/  F2FP.F16.F32.PACK_AB R5, RZ, R5 ;  /* 0x00000005ff05723e */ /* 0x000fca00000000ff */
[----:B------:R-:W-:Y:S02]  /*0d40*/  HADD2 R3, R3.H0_H0, R5.H0_H0 ;  /* 0x2000000503037230 */ /* 0x000fe40000000800 */
[----:B-1----:R-:W-:-:S05]  /*0d50*/  @P2 FMUL R16, R16, R17 ;  /* 0x0000001110102220 */ /* 0x002fca0000400000 */
[----:B------:R-:W-:-:S05]  /*0d60*/  @P2 F2FP.F16.F32.PACK_AB R16, RZ, R16 ;  /* 0x00000010ff10223e */ /* 0x000fca00000000ff */
[----:B------:R-:W-:-:S07]  /*0d70*/  @P2 HADD2 R3, R3.H0_H0, R16.H0_H0 ;  /* 0x2000001003032230 */ /* 0x000fce0000000800 */
.L_x_130:
[----:B------:R-:W-:Y:S05]  /*0d80*/  BSYNC.RECONVERGENT B0 ;  /* 0x0000000000007941 */ /* 0x000fea0003800200 */
.L_x_129:
[----:B------:R-:W-:Y:S04]  /*0d90*/  BSSY.RECONVERGENT B0, `(.L_x_131) ;  /* 0x0000045000007945 */ /* 0x000fe80003800200 */
[----:B------:R-:W-:Y:S05]  /*0da0*/  @!P1 BRA `(.L_x_132) ;  /* 0x00000004000c9947 */ /* 0x000fea0003800000 */
.L_x_133:
[----:B------:R-:W0:Y:S08]  /*0db0*/  LDC R24, c[0x0][0x394] ;  /* 0x0000e500ff187b82 */ /* 0x000e300000000800 */
[----:B------:R-:W1:Y:S01]  /*0dc0*/  LDC.64 R4, c[0x0][0x380] ;  /* 0x0000e000ff047b82 */ /* 0x000e620000000a00 */
[----:B0-----:R-:W-:-:S04]  /*0dd0*/  IMAD R19, R24, UR6, R25 ;  /* 0x0000000618137c24 */ /* 0x001fc8000f8e0219 */
[----:B-1----:R-:W-:-:S03]  /*0de0*/  IMAD.WIDE R18, R19, 0x2, R4 ;  /* 0x0000000213127825 */ /* 0x002fc600078e0204 */
[----:B------:R-:W-:Y:S02]  /*0df0*/  IADD3 R22, P1, PT, R6, R18, RZ ;  /* 0x0000001206167210 */ /* 0x000fe40007f3e0ff */
[----:B------:R0:W3:Y:S02]  /*0e00*/  LDG.E.U16 R26, desc[UR10][R18.64] ;  /* 0x0000000a121a7981 */ /* 0x0000e4000c1e1500 */
[----:B------:R-:W-:-:S05]  /*0e10*/  IADD3.X R23, PT, PT, RZ, R19, RZ, P1, !PT ;  /* 0x00000013ff177210 */ /* 0x000fca0000ffe4ff */
[----:B------:R-:W4:Y:S01]  /*0e20*/  LDG.E.U16 R27, desc[UR10][R22.64] ;  /* 0x0000000a161b7981 */ /* 0x000f22000c1e1500 */
[----:B------:R-:W-:-:S04]  /*0e30*/  IADD3 R4, P1, PT, R6, R22, RZ ;  /* 0x0000001606047210 */ /* 0x000fc80007f3e0ff */
[----:B------:R-:W-:Y:S02]  /*0e40*/  IADD3.X R5, PT, PT, RZ, R23, RZ, P1, !PT ;  /* 0x00000017ff057210 */ /* 0x000fe40000ffe4ff */
[----:B------:R-:W-:-:S05]  /*0e50*/  IADD3 R16, P1, PT, R6, R4, RZ ;  /* 0x0000000406107210 */ /* 0x000fca0007f3e0ff */
[----:B------:R-:W-:Y:S02]  /*0e60*/  IMAD.X R17, RZ, RZ, R5, P1 ;  /* 0x000000ffff117224 */ /* 0x000fe400008e0605 */
[----:B------:R-:W5:Y:S04]  /*0e70*/  LDG.E.U16 R5, desc[UR10][R4.64] ;  /* 0x0000000a04057981 */ /* 0x000f68000c1e1500 */
[----:B------:R1:W2:Y:S01]  /*0e80*/  LDG.E.U16 R16, desc[UR10][R16.64] ;  /* 0x0000000a10107981 */ /* 0x0002a2000c1e1500 */
[----:B0-----:R-:W-:Y:S02]  /*0e90*/  MOV R18, 0x437c0000 ;  /* 0x437c000000127802 */ /* 0x001fe40000000f00 */
[----:B------:R-:W-:-:S04]  /*0ea0*/  LEA R25, R11, R25, 0x2 ;  /* 0x000000190b197211 */ /* 0x000fc800078e10ff */
[----:B------:R-:W-:Y:S01]  /*0eb0*/  ISETP.GE.AND P1, PT, R25, R24, PT ;  /* 0x000000181900720c */ /* 0x000fe20003f26270 */
[----:B---3--:R-:W-:Y:S02]  /*0ec0*/  HADD2.F32 R28, -RZ, R26.H0_H0 ;  /* 0x2000001aff1c7230 */ /* 0x008fe40000004100 */
[----:B------:R-:W-:Y:S02]  /*0ed0*/  HFMA2 R26, -RZ, RZ, 0.96630859375, -0.0022525787353515625 ;  /* 0x3bbb989dff1a7431 */ /* 0x000fe400000001ff */
[----:B----4-:R-:W-:-:S05]  /*0ee0*/  HADD2.F32 R22, -RZ, R27.H0_H0 ;  /* 0x2000001bff167230 */ /* 0x010fca0000004100 */
[----:B------:R-:W-:-:S04]  /*0ef0*/  FADD R23, -R21, R22 ;  /* 0x0000001615177221 */ /* 0x000fc80000000100 */
[----:B-1----:R-:W-:Y:S01]  /*0f00*/  FFMA.SAT R17, R23, R26, 0.5 ;  /* 0x3f00000017117423 */ /* 0x002fe2000000201a */
[----:B------:R-:W-:-:S03]  /*0f10*/  FADD R29, -R21, R28 ;  /* 0x0000001c151d7221 */ /* 0x000fc60000000100 */
[----:B------:R-:W-:-:S04]  /*0f20*/  FFMA.RM R4, R17, R18, 12582913 ;  /* 0x4b40000111047423 */ /* 0x000fc80000004012 */
[----:B------:R-:W-:-:S04]  /*0f30*/  FADD R28, R4, -12583039 ;  /* 0xcb40007f041c7421 */ /* 0x000fc80000000000 */
[----:B------:R-:W-:Y:S01]  /*0f40*/  FFMA R28, R23, 1.4426950216293334961, -R28 ;  /* 0x3fb8aa3b171c7823 */ /* 0x000fe2000000081c */
[----:B------:R-:W-:-:S03]  /*0f50*/  FFMA.SAT R19, R29, R26, 0.5 ;  /* 0x3f0000001d137423 */ /* 0x000fc6000000201a */
[----:B------:R-:W-:Y:S01]  /*0f60*/  FFMA R17, R23, 1.925963033500011079e-08, R28 ;  /* 0x32a5706017117823 */ /* 0x000fe2000000001c */
[----:B--2---:R-:W-:Y:S02]  /*0f70*/  HADD2.F32 R28, -RZ, R16.H0_H0 ;  /* 0x20000010ff1c7230 */ /* 0x004fe40000004100 */
[----:B------:R-:W-:Y:S01]  /*0f80*/  FFMA.RM R19, R19, R18, 12582913 ;  /* 0x4b40000113137423 */ /* 0x000fe20000004012 */
[----:B-----5:R-:W-:Y:S02]  /*0f90*/  HADD2.F32 R16, -RZ, R5.H0_H0 ;  /* 0x20000005ff107230 */ /* 0x020fe40000004100 */
[----:B------:R-:W-:Y:S01]  /*0fa0*/  FADD R27, -R21, R28 ;  /* 0x0000001c151b7221 */ /* 0x000fe20000000100 */
[----:B------:R-:W-:-:S03]  /*0fb0*/  FADD R22, R19, -12583039 ;  /* 0xcb40007f13167421 */ /* 0x000fc60000000000 */
[----:B------:R-:W-:Y:S01]  /*0fc0*/  FFMA.SAT R5, R27, R26, 0.5 ;  /* 0x3f0000001b057423 */ /* 0x000fe2000000201a */
[----:B------:R-:W-:Y:S01]  /*0fd0*/  FFMA R22, R29, 1.4426950216293334961, -R22 ;  /* 0x3fb8aa3b1d167823 */ /* 0x000fe20000000816 */
[----:B------:R-:W-:Y:S02]  /*0fe0*/  FADD R23, -R21, R16 ;  /* 0x0000001015177221 */ /* 0x000fe40000000100 */
[----:B------:R-:W-:Y:S01]  /*0ff0*/  FFMA.RM R5, R5, R18, 12582913 ;  /* 0x4b40000105057423 */ /* 0x000fe20000004012 */
[----:B------:R-:W-:Y:S01]  /*1000*/  FFMA R22, R29, 1.925963033500011079e-08, R22 ;  /* 0x32a570601d167823 */ /* 0x000fe20000000016 */
[----:B------:R-:W-:Y:S02]  /*1010*/  FFMA.SAT R29, R23, R26, 0.5 ;  /* 0x3f000000171d7423 */ /* 0x000fe4000000201a */
[----:B------:R-:W-:Y:S02]  /*1020*/  FADD R16, R5, -12583039 ;  /* 0xcb40007f05107421 */ /* 0x000fe40000000000 */
[----:B------:R-:W-:-:S02]  /*1030*/  FFMA.RM R18, R29, R18, 12582913 ;  /* 0x4b4000011d127423 */ /* 0x000fc40000004012 */
[----:B------:R-:W-:-:S04]  /*1040*/  FFMA R16, R27, 1.4426950216293334961, -R16 ;  /* 0x3fb8aa3b1b107823 */ /* 0x000fc80000000810 */
[----:B------:R-:W-:Y:S01]  /*1050*/  FFMA R26, R27, 1.925963033500011079e-08, R16 ;  /* 0x32a570601b1a7823 */ /* 0x000fe20000000010 */
[----:B------:R-:W-:Y:S01]  /*1060*/  FADD R16, R18, -12583039 ;  /* 0xcb40007f12107421 */ /* 0x000fe20000000000 */
[----:B------:R-:W0:Y:S03]  /*1070*/  MUFU.EX2 R22, R22 ;  /* 0x0000001600167308 */ /* 0x000e260000000800 */
[----:B------:R-:W-:-:S04]  /*1080*/  FFMA R16, R23, 1.4426950216293334961, -R16 ;  /* 0x3fb8aa3b17107823 */ /* 0x000fc80000000810 */
[----:B------:R-:W-:Y:S01]  /*1090*/  FFMA R16, R23, 1.925963033500011079e-08, R16 ;  /* 0x32a5706017107823 */ /* 0x000fe20000000010 */
[----:B------:R-:W1:Y:S01]  /*10a0*/  MUFU.EX2 R17, R17 ;  /* 0x0000001100117308 */ /* 0x000e620000000800 */
[----:B------:R-:W-:-:S07]  /*10b0*/  SHF.L.U32 R23, R19, 0x17, RZ ;  /* 0x0000001713177819 */ /* 0x000fce00000006ff */
[----:B------:R-:W2:Y:S01]  /*10c0*/  MUFU.EX2 R16, R16 ;  /* 0x0000001000107308 */ /* 0x000ea20000000800 */
[----:B------:R-:W-:Y:S01]  /*10d0*/  SHF.L.U32 R4, R4, 0x17, RZ ;  /* 0x0000001704047819 */ /* 0x000fe200000006ff */
[----:B0-----:R-:W-:-:S06]  /*10e0*/  FMUL R23, R23, R22 ;  /* 0x0000001617177220 */ /* 0x001fcc0000400000 */
[----:B------:R-:W0:Y:S01]  /*10f0*/  MUFU.EX2 R19, R26 ;  /* 0x0000001a00137308 */ /* 0x000e220000000800 */
[----:B------:R-:W-:Y:S02]  /*1100*/  IMAD.SHL.U32 R27, R18, 0x800000, RZ ;  /* 0x00800000121b7824 */ /* 0x000fe400078e00ff */
[----:B-1----:R-:W-:Y:S01]  /*1110*/  FMUL R4, R4, R17 ;  /* 0x0000001104047220 */ /* 0x002fe20000400000 */
[----:B------:R-:W-:Y:S02]  /*1120*/  F2FP.F16.F32.PACK_AB R23, RZ, R23 ;  /* 0x00000017ff17723e */ /* 0x000fe400000000ff */
[----:B------:R-:W-:Y:S02]  /*1130*/  SHF.L.U32 R18, R5, 0x17, RZ ;  /* 0x0000001705127819 */ /* 0x000fe400000006ff */
[----:B------:R-:W-:Y:S01]  /*1140*/  F2FP.F16.F32.PACK_AB R4, RZ, R4 ;  /* 0x00000004ff04723e */ /* 0x000fe200000000ff */
[----:B--2---:R-:W-:Y:S01]  /*1150*/  FMUL R27, R27, R16 ;  /* 0x000000101b1b7220 */ /* 0x004fe20000400000 */
[----:B------:R-:W-:-:S04]  /*1160*/  HADD2 R23, R3.H0_H0, R23.H0_H0 ;  /* 0x2000001703177230 */ /* 0x000fc80000000800 */
[----:B------:R-:W-:Y:S01]  /*1170*/  F2FP.F16.F32.PACK_AB R27, RZ, R27 ;  /* 0x0000001bff1b723e */ /* 0x000fe200000000ff */
[----:B------:R-:W-:Y:S02]  /*1180*/  HADD2 R4, R23.H0_H0, R4.H0_H0 ;  /* 0x2000000417047230 */ /* 0x000fe40000000800 */
[----:B0-----:R-:W-:Y:S02]  /*1190*/  FMUL R18, R18, R19 ;  /* 0x0000001312127220 */ /* 0x001fe40000400000 */
[----:B------:R-:W-:-:S03]  /*11a0*/  HADD2 R4, R4.H0_H0, R27.H0_H0 ;  /* 0x2000001b04047230 */ /* 0x000fc60000000800 */
[----:B------:R-:W-:-:S05]  /*11b0*/  F2FP.F16.F32.PACK_AB R18, RZ, R18 ;  /* 0x00000012ff12723e */ /* 0x000fca00000000ff */
[----:B------:R-:W-:Y:S01]  /*11c0*/  HADD2 R3, R4.H0_H0, R18.H0_H0 ;  /* 0x2000001204037230 */ /* 0x000fe20000000800 */
[----:B------:R-:W-:Y:S06]  /*11d0*/  @!P1 BRA `(.L_x_133) ;  /* 0xfffffff800f49947 */ /* 0x000fec000383ffff */
.L_x_132:
[----:B------:R-:W-:Y:S05]  /*11e0*/  BSYNC.RECONVERGENT B0 ;  /* 0x0000000000007941 */ /* 0x000fea0003800200 */
.L_x_131:
[----:B--2---:R0:W-:Y:S01]  /*11f0*/  STS.U16 [R0], R3 ;  /* 0x0000000300007388 */ /* 0x0041e20000000400 */
[----:B------:R-:W-:Y:S06]  /*1200*/  BAR.SYNC.DEFER_BLOCKING 0x0 ;  /* 0x0000000000007b1d */ /* 0x000fec0000010000 */
[----:B------:R-:W-:Y:S05]  /*1210*/  @!P0 BRA `(.L_x_134) ;  /* 0x0000000000348947 */ /* 0x000fea0003800000 */
[----:B0-----:R-:W-:-:S07]  /*1220*/  MOV R3, R11 ;  /* 0x0000000b00037202 */ /* 0x001fce0000000f00 */
.L_x_135:
[----:B------:R-:W-:-:S04]  /*1230*/  SHF.R.U32.HI R17, RZ, 0x1, R3 ;  /* 0x00000001ff117819 */ /* 0x000fc80000011603 */
[----:B------:R-:W-:-:S13]  /*1240*/  ISETP.GE.U32.AND P0, PT, R20, R17, PT ;  /* 0x000000111400720c */ /* 0x000fda0003f06070 */
[----:B------:R-:W-:Y:S01]  /*1250*/  @!P0 LOP3.LUT R5, R3, 0x3ffffe, RZ, 0xc0, !PT ;  /* 0x003ffffe03058812 */ /* 0x000fe200078ec0ff */
[----:B------:R-:W-:Y:S03]  /*1260*/  @!P0 LDS.U16 R4, [R0] ;  /* 0x0000000000048984 */ /* 0x000fe60000000400 */
[----:B------:R-:W-:-:S06]  /*1270*/  @!P0 IADD3 R5, PT, PT, R0, R5, RZ ;  /* 0x0000000500058210 */ /* 0x000fcc0007ffe0ff */
[----:B------:R-:W0:Y:S02]  /*1280*/  @!P0 LDS.U16 R5, [R5] ;  /* 0x0000000005058984 */ /* 0x000e240000000400 */
[----:B0-----:R-:W-:-:S05]  /*1290*/  @!P0 HADD2 R4, R4.H0_H0, R5.H0_H0 ;  /* 0x2000000504048230 */ /* 0x001fca0000000800 */
[----:B------:R1:W-:Y:S01]  /*12a0*/  @!P0 STS.U16 [R0], R4 ;  /* 0x0000000400008388 */ /* 0x0003e20000000400 */
[----:B------:R-:W-:Y:S01]  /*12b0*/  BAR.SYNC.DEFER_BLOCKING 0x0 ;  /* 0x0000000000007b1d */ /* 0x000fe20000010000 */
[----:B------:R-:W-:Y:S01]  /*12c0*/  ISETP.GE.U32.AND P0, PT, R3, 0x4, PT ;  /* 0x000000040300780c */ /* 0x000fe20003f06070 */
[----:B------:R-:W-:-:S12]  /*12d0*/  IMAD.MOV.U32 R3, RZ, RZ, R17 ;  /* 0x000000ffff037224 */ /* 0x000fd800078e0011 */
[----:B-1----:R-:W-:Y:S05]  /*12e0*/  @P0 BRA `(.L_x_135) ;  /* 0xfffffffc00d00947 */ /* 0x002fea000383ffff */
.L_x_134:
[----:B------:R-:W1:Y:S01]  /*12f0*/  S2UR UR7, SR_CgaCtaId ;  /* 0x00000000000779c3 */ /* 0x000e620000008800 */
[----:B------:R-:W-:Y:S01]  /*1300*/  UMOV UR5, 0x400 ;  /* 0x0000040000057882 */ /* 0x000fe20000000000 */
[----:B------:R-:W-:Y:S01]  /*1310*/  ISETP.NE.AND P0, PT, R7, 0x3, PT ;  /* 0x000000030700780c */ /* 0x000fe20003f05270 */
[----:B------:R-:W-:Y:S01]  /*1320*/  BSSY.RECONVERGENT B0, `(.L_x_136) ;  /* 0x000006f000007945 */ /* 0x000fe20003800200 */
[----:B------:R-:W-:Y:S01]  /*1330*/  MOV R5, R20 ;  /* 0x0000001400057202 */ /* 0x000fe20000000f00 */
[----:B-1----:R-:W-:-:S09]  /*1340*/  ULEA UR5, UR7, UR5, 0x18 ;  /* 0x0000000507057291 */ /* 0x002fd2000f8ec0ff */
[----:B0-----:R-:W0:Y:S04]  /*1350*/  LDS.U16 R0, [UR5+0x800] ;  /* 0x00080005ff007984 */ /* 0x001e280008000400 */
[----:B------:R-:W1:Y:S01]  /*1360*/  LDS.U16 R4, [UR5] ;  /* 0x00000005ff047984 */ /* 0x000e620008000400 */
[----:B0-----:R-:W-:Y:S01]  /*1370*/  HADD2.F32 R0, -RZ, R0.H0_H0 ;  /* 0x20000000ff007230 */ /* 0x001fe20000004100 */
[----:B------:R-:W-:Y:S06]  /*1380*/  @!P0 BRA `(.L_x_137) ;  /* 0x0000000400a08947 */ /* 0x000fec0003800000 */
[----:B------:R0:W1:Y:S01]  /*1390*/  LDG.E.U16 R15, desc[UR10][R14.64] ;  /* 0x0000000a0e0f7981 */ /* 0x000062000c1e1500 */
[----:B------:R-:W-:Y:S01]  /*13a0*/  HFMA2 R16, -RZ, RZ, 0.96630859375, -0.0022525787353515625 ;  /* 0x3bbb989dff107431 */ /* 0x000fe200000001ff */
[----:B------:R-:W-:Y:S01]  /*13b0*/  MOV R18, 0x437c0000 ;  /* 0x437c000000127802 */ /* 0x000fe20000000f00 */
[----:B------:R-:W0:Y:S01]  /*13c0*/  MUFU.RCP R17, R0 ;  /* 0x0000000000117308 */ /* 0x000e220000001000 */
[----:B------:R-:W-:Y:S01]  /*13d0*/  BSSY.RECONVERGENT B1, `(.L_x_138) ;  /* 0x0000016000017945 */ /* 0x000fe20003800200 */
[----:B------:R-:W-:Y:S01]  /*13e0*/  ISETP.NE.AND P2, PT, R7, RZ, PT ;  /* 0x000000ff0700720c */ /* 0x000fe20003f45270 */
[----:B0-----:R-:W-:-:S04]  /*13f0*/  FFMA R14, -R0, R17, 1 ;  /* 0x3f800000000e7423 */ /* 0x001fc80000000111 */
[----:B------:R-:W-:Y:S01]  /*1400*/  FFMA R14, R17, R14, R17 ;  /* 0x0000000e110e7223 */ /* 0x000fe20000000011 */
[----:B-1----:R-:W-:-:S05]  /*1410*/  HADD2 R15, R15.H0_H0, -R4.H0_H0 ;  /* 0xa00000040f0f7230 */ /* 0x002fca0000000800 */
[----:B------:R-:W-:-:S05]  /*1420*/  HADD2.F32 R3, -RZ, R15.H0_H0 ;  /* 0x2000000fff037230 */ /* 0x000fca0000004100 */
[----:B------:R-:W-:-:S04]  /*1430*/  FFMA.SAT R5, R3, R16, 0.5 ;  /* 0x3f00000003057423 */ /* 0x000fc80000002010 */
[----:B------:R-:W-:-:S04]  /*1440*/  FFMA.RM R5, R5, R18, 12582913 ;  /* 0x4b40000105057423 */ /* 0x000fc80000004012 */
[----:B------:R-:W-:-:S04]  /*1450*/  FADD R16, R5, -12583039 ;  /* 0xcb40007f05107421 */ /* 0x000fc80000000000 */
[----:B------:R-:W-:-:S04]  /*1460*/  FFMA R16, R3, 1.4426950216293334961, -R16 ;  /* 0x3fb8aa3b03107823 */ /* 0x000fc80000000810 */
[----:B------:R-:W-:Y:S01]  /*1470*/  FFMA R16, R3, 1.925963033500011079e-08, R16 ;  /* 0x32a5706003107823 */ /* 0x000fe20000000010 */
[----:B------:R-:W-:-:S05]  /*1480*/  SHF.L.U32 R3, R5, 0x17, RZ ;  /* 0x0000001705037819 */ /* 0x000fca00000006ff */
        /* <DEDUP_REMOVED lines=8> */
[----:B------:R-:W-:Y:S05]  /*1510*/  CALL.REL.NOINC `($__internal_2_$__cuda_sm3x_div_rn_noftz_f32_slowpath) ;  /* 0x0000000c007c7944 */ /* 0x000fea0003c00000 */
[----:B------:R-:W-:-:S07]  /*1520*/  IMAD.MOV.U32 R5, RZ, RZ, R3 ;  /* 0x000000ffff057224 */ /* 0x000fce00078e0003 */
.L_x_139:
[----:B------:R-:W-:Y:S05]  /*1530*/  BSYNC.RECONVERGENT B1 ;  /* 0x0000000000017941 */ /* 0x000fea0003800200 */
.L_x_138:
[----:B------:R-:W0:Y:S01]  /*1540*/  LDC.64 R14, c[0x0][0x388] ;  /* 0x0000e200ff0e7b82 */ /* 0x000e220000000a00 */
[----:B------:R-:W-:Y:S01]  /*1550*/  F2FP.F16.F32.PACK_AB R5, RZ, R5 ;  /* 0x00000005ff05723e */ /* 0x000fe200000000ff */
[----:B0-----:R-:W-:-:S03]  /*1560*/  IMAD.WIDE R14, R2, 0x2, R14 ;  /* 0x00000002020e7825 */ /* 0x001fc600078e020e */
[----:B------:R-:W-:Y:S02]  /*1570*/  PRMT R2, R5, 0x7610, R2 ;  /* 0x0000761005027816 */ /* 0x000fe40000000002 */
[----:B------:R-:W-:-:S03]  /*1580*/  MOV R5, R10 ;  /* 0x0000000a00057202 */ /* 0x000fc60000000f00 */
[----:B------:R0:W-:Y:S01]  /*1590*/  STG.E.U16 desc[UR10][R14.64], R2 ;  /* 0x000000020e007986 */ /* 0x0001e2000c10150a */
[----:B------:R-:W-:Y:S05]  /*15a0*/  @!P2 BRA `(.L_x_137) ;  /* 0x000000040018a947 */ /* 0x000fea0003800000 */
[----:B------:R1:W2:Y:S01]  /*15b0*/  LDG.E.U16 R13, desc[UR10][R12.64] ;  /* 0x0000000a0c0d7981 */ /* 0x0002a2000c1e1500 */
[----:B------:R-:W-:Y:S01]  /*15c0*/  HFMA2 R3, -RZ, RZ, 0.96630859375, -0.0022525787353515625 ;  /* 0x3bbb989dff037431 */ /* 0x000fe200000001ff */
[----:B------:R-:W-:Y:S01]  /*15d0*/  MOV R16, 0x437c0000 ;  /* 0x437c000000107802 */ /* 0x000fe20000000f00 */
[----:B------:R-:W1:Y:S01]  /*15e0*/  MUFU.RCP R17, R0 ;  /* 0x0000000000117308 */ /* 0x000e620000001000 */
[----:B------:R-:W-:Y:S01]  /*15f0*/  BSSY.RECONVERGENT B1, `(.L_x_140) ;  /* 0x0000016000017945 */ /* 0x000fe20003800200 */
[----:B------:R-:W-:Y:S01]  /*1600*/  ISETP.NE.AND P2, PT, R7, 0x1, PT ;  /* 0x000000010700780c */ /* 0x000fe20003f45270 */
[----:B-1----:R-:W-:Y:S01]  /*1610*/  FFMA R12, -R0, R17, 1 ;  /* 0x3f800000000c7423 */ /* 0x002fe20000000111 */
[----:B--2---:R-:W-:-:S05]  /*1620*/  HADD2 R13, R13.H0_H0, -R4.H0_H0 ;  /* 0xa00000040d0d7230 */ /* 0x004fca0000000800 */
[----:B0-----:R-:W-:-:S05]  /*1630*/  HADD2.F32 R2, -RZ, R13.H0_H0 ;  /* 0x2000000dff027230 */ /* 0x001fca0000004100 */
        /* <DEDUP_REMOVED lines=16> */
[----:B------:R-:W-:Y:S05]  /*1740*/  CALL.REL.NOINC `($__internal_2_$__cuda_sm3x_div_rn_noftz_f32_slowpath) ;  /* 0x0000000800f07944 */ /* 0x000fea0003c00000 */
.L_x_141:
[----:B------:R-:W-:Y:S05]  /*1750*/  BSYNC.RECONVERGENT B1 ;  /* 0x0000000000017941 */ /* 0x000fea0003800200 */
.L_x_140:
[----:B------:R-:W-:Y:S02]  /*1760*/  IADD3 R12, P0, PT, R6, R14, RZ ;  /* 0x0000000e060c7210 */ /* 0x000fe40007f1e0ff */
[----:B------:R-:W-:Y:S02]  /*1770*/  F2FP.F16.F32.PACK_AB R3, RZ, R3 ;  /* 0x00000003ff03723e */ /* 0x000fe400000000ff */
[----:B------:R-:W-:Y:S02]  /*1780*/  IADD3.X R13, PT, PT, RZ, R15, RZ, P0, !PT ;  /* 0x0000000fff0d7210 */ /* 0x000fe400007fe4ff */
[----:B------:R-:W-:-:S03]  /*1790*/  MOV R5, R8 ;  /* 0x0000000800057202 */ /* 0x000fc60000000f00 */
[----:B------:R2:W-:Y:S01]  /*17a0*/  STG.E.U16 desc[UR10][R12.64], R3 ;  /* 0x000000030c007986 */ /* 0x0005e2000c10150a */
[----:B------:R-:W-:Y:S05]  /*17b0*/  @!P2 BRA `(.L_x_137) ;  /* 0x000000000094a947 */ /* 0x000fea0003800000 */
[----:B------:R-:W0:Y:S08]  /*17c0*/  LDC R5, c[0x0][0x394] ;  /* 0x0000e500ff057b82 */ /* 0x000e300000000800 */
[----:B--2---:R-:W1:Y:S01]  /*17d0*/  LDC.64 R2, c[0x0][0x380] ;  /* 0x0000e000ff027b82 */ /* 0x004e620000000a00 */
[----:B0-----:R-:W-:-:S04]  /*17e0*/  IMAD R5, R5, UR6, R20 ;  /* 0x0000000605057c24 */ /* 0x001fc8000f8e0214 */
[----:B-1----:R-:W-:-:S03]  /*17f0*/  IMAD.WIDE R2, R5, 0x2, R2 ;  /* 0x0000000205027825 */ /* 0x002fc600078e0202 */
[----:B------:R-:W-:-:S04]  /*1800*/  IADD3 R2, P0, P1, R6, R2, R6 ;  /* 0x0000000206027210 */ /* 0x000fc8000791e006 */
[----:B------:R-:W-:-:S06]  /*1810*/  IADD3.X R3, PT, PT, RZ, R3, RZ, P0, P1 ;  /* 0x00000003ff037210 */ /* 0x000fcc00007e24ff */
[----:B------:R0:W2:Y:S01]  /*1820*/  LDG.E.U16 R3, desc[UR10][R2.64] ;  /* 0x0000000a02037981 */ /* 0x0000a2000c1e1500 */
[----:B------:R-:W-:Y:S01]  /*1830*/  HFMA2 R14, -RZ, RZ, 0.96630859375, -0.0022525787353515625 ;  /* 0x3bbb989dff0e7431 */ /* 0x000fe200000001ff */
[----:B------:R-:W-:Y:S01]  /*1840*/  MOV R15, 0x437c0000 ;  /* 0x437c0000000f7802 */ /* 0x000fe20000000f00 */
[----:B------:R-:W0:Y:S01]  /*1850*/  MUFU.RCP R17, R0 ;  /* 0x0000000000117308 */ /* 0x000e220000001000 */
[----:B------:R-:W-:Y:S01]  /*1860*/  BSSY.RECONVERGENT B1, `(.L_x_142) ;  /* 0x0000016000017945 */ /* 0x000fe20003800200 */
[----:B0-----:R-:W-:-:S04]  /*1870*/  FFMA R2, -R0, R17, 1 ;  /* 0x3f80000000027423 */ /* 0x001fc80000000111 */
[----:B------:R-:W-:Y:S01]  /*1880*/  FFMA R2, R17, R2, R17 ;  /* 0x0000000211027223 */ /* 0x000fe20000000011 */
[----:B--2---:R-:W-:-:S05]  /*1890*/  HADD2 R3, R3.H0_H0, -R4.H0_H0 ;  /* 0xa000000403037230 */ /* 0x004fca0000000800 */
[----:B------:R-:W-:-:S05]  /*18a0*/  HADD2.F32 R5, -RZ, R3.H0_H0 ;  /* 0x20000003ff057230 */ /* 0x000fca0000004100 */
[----:B------:R-:W-:-:S04]  /*18b0*/  FFMA.SAT R14, R5, R14, 0.5 ;  /* 0x3f000000050e7423 */ /* 0x000fc8000000200e */
[----:B------:R-:W-:-:S04]  /*18c0*/  FFMA.RM R14, R14, R15, 12582913 ;  /* 0x4b4000010e0e7423 */ /* 0x000fc8000000400f */
[C---:B------:R-:W-:Y:S01]  /*18d0*/  FADD R16, R14.reuse, -12583039 ;  /* 0xcb40007f0e107421 */ /* 0x040fe20000000000 */
[----:B------:R-:W-:-:S03]  /*18e0*/  IMAD.SHL.U32 R14, R14, 0x800000, RZ ;  /* 0x008000000e0e7824 */ /* 0x000fc600078e00ff */
[----:B------:R-:W-:-:S04]  /*18f0*/  FFMA R16, R5, 1.4426950216293334961, -R16 ;  /* 0x3fb8aa3b05107823 */ /* 0x000fc80000000810 */
[----:B------:R-:W-:Y:S01]  /*1900*/  FFMA R16, R5, 1.925963033500011079e-08, R16 ;  /* 0x32a5706005107823 */ /* 0x000fe20000000010 */
[----:B------:R-:W-:-:S03]  /*1910*/  IADD3 R5, PT, PT, R11, R8, RZ ;  /* 0x000000080b057210 */ /* 0x000fc60007ffe0ff */
        /* <DEDUP_REMOVED lines=9> */
[----:B------:R-:W-:Y:S05]  /*19b0*/  CALL.REL.NOINC `($__internal_2_$__cuda_sm3x_div_rn_noftz_f32_slowpath) ;  /* 0x0000000800547944 */ /* 0x000fea0003c00000 */
.L_x_143:
[----:B------:R-:W-:Y:S05]  /*19c0*/  BSYNC.RECONVERGENT B1 ;  /* 0x0000000000017941 */ /* 0x000fea0003800200 */
.L_x_142:
[----:B------:R-:W-:Y:S02]  /*19d0*/  IADD3 R2, P0, PT, R6, R12, RZ ;  /* 0x0000000c06027210 */ /* 0x000fe40007f1e0ff */
[----:B------:R-:W-:Y:S02]  /*19e0*/  F2FP.F16.F32.PACK_AB R12, RZ, R3 ;  /* 0x00000003ff0c723e */ /* 0x000fe400000000ff */
[----:B------:R-:W-:-:S05]  /*19f0*/  IADD3.X R3, PT, PT, RZ, R13, RZ, P0, !PT ;  /* 0x0000000dff037210 */ /* 0x000fca00007fe4ff */
[----:B------:R3:W-:Y:S04]  /*1a00*/  STG.E.U16 desc[UR10][R2.64], R12 ;  /* 0x0000000c02007986 */ /* 0x0007e8000c10150a */
.L_x_137:
[----:B------:R-:W-:Y:S05]  /*1a10*/  BSYNC.RECONVERGENT B0 ;  /* 0x0000000000007941 */ /* 0x000fea0003800200 */
.L_x_136:
[----:B0--3--:R-:W0:Y:S01]  /*1a20*/  LDC R2, c[0x0][0x394] ;  /* 0x0000e500ff027b82 */ /* 0x009e220000000800 */
[----:B------:R-:W-:Y:S01]  /*1a30*/  ISETP.GE.U32.AND P0, PT, R9, 0x3, PT ;  /* 0x000000030900780c */ /* 0x000fe20003f06070 */
[----:B------:R-:W3:Y:S01]  /*1a40*/  LDCU UR5, c[0x0][0x394] ;  /* 0x00007280ff0577ac */ /* 0x000ee20008000800 */
[----:B------:R-:W-:Y:S05]  /*1a50*/  BSSY.RECONVERGENT B0, `(.L_x_144) ;  /* 0x0000089000007945 */ /* 0x000fea0003800200 */
[----:B--2---:R-:W2:Y:S08]  /*1a60*/  LDC.64 R12, c[0x0][0x380] ;  /* 0x0000e000ff0c7b82 */ /* 0x004eb00000000a00 */
[----:B------:R-:W4:Y:S01]  /*1a70*/  LDC.64 R14, c[0x0][0x388] ;  /* 0x0000e200ff0e7b82 */ /* 0x000f220000000a00 */
[----:B------:R-:W-:Y:S05]  /*1a80*/  @!P0 BRA `(.L_x_145) ;  /* 0x0000000800148947 */ /* 0x000fea0003800000 */
.L_x_154:
[----:B0-----:R-:W-:-:S04]  /*1a90*/  IMAD R19, R2, UR6, R5 ;  /* 0x0000000602137c24 */ /* 0x001fc8000f8e0205 */
[----:B--2---:R-:W-:-:S05]  /*1aa0*/  IMAD.WIDE R16, R19, 0x2, R12 ;  /* 0x0000000213107825 */ /* 0x004fca00078e020c */
[----:B------:R-:W1:Y:S01]  /*1ab0*/  LDG.E.U16 R3, desc[UR10][R16.64] ;  /* 0x0000000a10037981 */ /* 0x000e62000c1e1500 */
[----:B------:R-:W-:Y:S02]  /*1ac0*/  HFMA2 R18, -RZ, RZ, 0.96630859375, -0.0022525787353515625 ;  /* 0x3bbb989dff127431 */ /* 0x000fe400000001ff */
[----:B------:R-:W-:Y:S01]  /*1ad0*/  IMAD.MOV.U32 R21, RZ, RZ, 0x437c0000 ;  /* 0x437c0000ff157424 */ /* 0x000fe200078e00ff */
[----:B------:R-:W-:Y:S01]  /*1ae0*/  BSSY.RECONVERGENT B1, `(.L_x_146) ;  /* 0x0000016000017945 */ /* 0x000fe20003800200 */
[----:B-1----:R-:W-:-:S05]  /*1af0*/  HADD2 R3, R3.H0_H0, -R4.H0_H0 ;  /* 0xa000000403037230 */ /* 0x002fca0000000800 */
[----:B------:R-:W-:-:S05]  /*1b00*/  HADD2.F32 R3, -RZ, R3.H0_H0 ;  /* 0x20000003ff037230 */ /* 0x000fca0000004100 */
[----:B------:R-:W-:-:S04]  /*1b10*/  FFMA.SAT R18, R3, R18, 0.5 ;  /* 0x3f00000003127423 */ /* 0x000fc80000002012 */
[----:B------:R-:W-:Y:S02]  /*1b20*/  FFMA.RM R18, R18, R21, 12582913 ;  /* 0x4b40000112127423 */ /* 0x000fe40000004015 */
[----:B------:R-:W0:Y:S02]  /*1b30*/  MUFU.RCP R21, R0 ;  /* 0x0000000000157308 */ /* 0x000e240000001000 */
[C---:B------:R-:W-:Y:S01]  /*1b40*/  FADD R22, R18.reuse, -12583039 ;  /* 0xcb40007f12167421 */ /* 0x040fe20000000000 */
[----:B------:R-:W-:-:S03]  /*1b50*/  SHF.L.U32 R18, R18, 0x17, RZ ;  /* 0x0000001712127819 */ /* 0x000fc600000006ff */
        /* <DEDUP_REMOVED lines=11> */
[----:B------:R-:W-:Y:S02]  /*1c10*/  MOV R3, R23 ;  /* 0x0000001700037202 */ /* 0x000fe40000000f00 */
[----:B------:R-:W-:-:S07]  /*1c20*/  MOV R22, 0x1c40 ;  /* 0x00001c4000167802 */ /* 0x000fce0000000f00 */
[----:B---34-:R-:W-:Y:S05]  /*1c30*/  CALL.REL.NOINC `($__internal_2_$__cuda_sm3x_div_rn_noftz_f32_slowpath) ;  /* 0x0000000400b47944 */ /* 0x018fea0003c00000 */
.L_x_147:
[----:B---3--:R-:W-:Y:S05]  /*1c40*/  BSYNC.RECONVERGENT B1 ;  /* 0x0000000000017941 */ /* 0x008fea0003800200 */
.L_x_146:
[----:B------:R-:W-:Y:S01]  /*1c50*/  F2FP.F16.F32.PACK_AB R3, RZ, R3 ;  /* 0x00000003ff03723e */ /* 0x000fe200000000ff */
[----:B----4-:R-:W-:Y:S01]  /*1c60*/  IMAD.WIDE R18, R19, 0x2, R14 ;  /* 0x0000000213127825 */ /* 0x010fe200078e020e */
[----:B------:R-:W-:Y:S02]  /*1c70*/  IADD3 R16, P0, PT, R6, R16, RZ ;  /* 0x0000001006107210 */ /* 0x000fe40007f1e0ff */
[----:B------:R-:W-:Y:S02]  /*1c80*/  PRMT R23, R3, 0x7610, R23 ;  /* 0x0000761003177816 */ /* 0x000fe40000000017 */
[----:B------:R-:W-:-:S03]  /*1c90*/  IADD3.X R17, PT, PT, RZ, R17, RZ, P0, !PT ;  /* 0x00000011ff117210 */ /* 0x000fc600007fe4ff */
[----:B------:R0:W-:Y:S04]  /*1ca0*/  STG.E.U16 desc[UR10][R18.64], R23 ;  /* 0x0000001712007986 */ /* 0x0001e8000c10150a */
[----:B------:R-:W2:Y:S01]  /*1cb0*/  LDG.E.U16 R3, desc[UR10][R16.64] ;  /* 0x0000000a10037981 */ /* 0x000ea2000c1e1500 */
[----:B------:R-:W-:Y:S01]  /*1cc0*/  MOV R22, 0x3bbb989d ;  /* 0x3bbb989d00167802 */ /* 0x000fe20000000f00 */
[----:B------:R-:W-:Y:S01]  /*1cd0*/  IMAD.MOV.U32 R24, RZ, RZ, 0x437c0000 ;  /* 0x437c0000ff187424 */ /* 0x000fe200078e00ff */
[----:B------:R-:W1:Y:S01]  /*1ce0*/  MUFU.RCP R25, R0 ;  /* 0x0000000000197308 */ /* 0x000e620000001000 */
[----:B------:R-:W-:Y:S01]  /*1cf0*/  BSSY.RECONVERGENT B1, `(.L_x_148) ;  /* 0x0000015000017945 */ /* 0x000fe20003800200 */
[----:B--2---:R-:W-:-:S05]  /*1d00*/  HADD2 R3, R3.H0_H0, -R4.H0_H0 ;  /* 0xa000000403037230 */ /* 0x004fca0000000800 */
[----:B------:R-:W-:-:S05]  /*1d10*/  HADD2.F32 R3, -RZ, R3.H0_H0 ;  /* 0x20000003ff037230 */ /* 0x000fca0000004100 */
[----:B------:R-:W-:-:S04]  /*1d20*/  FFMA.SAT R21, R3, R22, 0.5 ;  /* 0x3f00000003157423 */ /* 0x000fc80000002016 */
[----:B------:R-:W-:Y:S01]  /*1d30*/  FFMA.RM R21, R21, R24, 12582913 ;  /* 0x4b40000115157423 */ /* 0x000fe20000004018 */
[----:B-1----:R-:W-:-:S03]  /*1d40*/  FFMA R24, -R0, R25, 1 ;  /* 0x3f80000000187423 */ /* 0x002fc60000000119 */
[C---:B------:R-:W-:Y:S01]  /*1d50*/  FADD R22, R21.reuse, -12583039 ;  /* 0xcb40007f15167421 */ /* 0x040fe20000000000 */
[----:B------:R-:W-:-:S03]  /*1d60*/  SHF.L.U32 R21, R21, 0x17, RZ ;  /* 0x0000001715157819 */ /* 0x000fc600000006ff */
        /* <DEDUP_REMOVED lines=13> */
.L_x_149:
[----:B------:R-:W-:Y:S05]  /*1e40*/  BSYNC.RECONVERGENT B1 ;  /* 0x0000000000017941 */ /* 0x000fea0003800200 */
.L_x_148:
[C---:B------:R-:W-:Y:S02]  /*1e50*/  IADD3 R18, P0, PT, R6.reuse, R18, RZ ;  /* 0x0000001206127210 */ /* 0x040fe40007f1e0ff */
[----:B------:R-:W-:Y:S02]  /*1e60*/  F2FP.F16.F32.PACK_AB R3, RZ, R3 ;  /* 0x00000003ff03723e */ /* 0x000fe400000000ff */
[----:B------:R-:W-:Y:S02]  /*1e70*/  IADD3 R16, P1, PT, R6, R16, RZ ;  /* 0x0000001006107210 */ /* 0x000fe40007f3e0ff */
[----:B------:R-:W-:Y:S02]  /*1e80*/  IADD3.X R19, PT, PT, RZ, R19, RZ, P0, !PT ;  /* 0x00000013ff137210 */ /* 0x000fe400007fe4ff */
[----:B------:R-:W-:Y:S02]  /*1e90*/  PRMT R23, R3, 0x7610, R23 ;  /* 0x0000761003177816 */ /* 0x000fe40000000017 */
[----:B------:R-:W-:-:S03]  /*1ea0*/  IADD3.X R17, PT, PT, RZ, R17, RZ, P1, !PT ;  /* 0x00000011ff117210 */ /* 0x000fc60000ffe4ff */
[----:B------:R0:W-:Y:S04]  /*1eb0*/  STG.E.U16 desc[UR10][R18.64], R23 ;  /* 0x0000001712007986 */ /* 0x0001e8000c10150a */
[----:B------:R-:W2:Y:S01]  /*1ec0*/  LDG.E.U16 R3, desc[UR10][R16.64] ;  /* 0x0000000a10037981 */ /* 0x000ea2000c1e1500 */
[----:B------:R-:W-:Y:S02]  /*1ed0*/  HFMA2 R24, -RZ, RZ, 3.7421875, 0 ;  /* 0x437c0000ff187431 */ /* 0x000fe400000001ff */
        /* <DEDUP_REMOVED lines=23> */
.L_x_151:
[----:B------:R-:W-:Y:S05]  /*2050*/  BSYNC.RECONVERGENT B1 ;  /* 0x0000000000017941 */ /* 0x000fea0003800200 */
.L_x_150:
[C---:B------:R-:W-:Y:S02]  /*2060*/  IADD3 R22, P1, PT, R6.reuse, R16, RZ ;  /* 0x0000001006167210 */ /* 0x040fe40007f3e0ff */
[----:B------:R-:W-:Y:S02]  /*2070*/  IADD3 R16, P0, PT, R6, R18, RZ ;  /* 0x0000001206107210 */ /* 0x000fe40007f1e0ff */
[----:B------:R-:W-:Y:S02]  /*2080*/  F2FP.F16.F32.PACK_AB R3, RZ, R3 ;  /* 0x00000003ff03723e */ /* 0x000fe400000000ff */
[----:B------:R-:W-:Y:S01]  /*2090*/  IADD3.X R23, PT, PT, RZ, R17, RZ, P1, !PT ;  /* 0x00000011ff177210 */ /* 0x000fe20000ffe4ff */
[----:B------:R-:W-:Y:S01]  /*20a0*/  IMAD.X R17, RZ, RZ, R19, P0 ;  /* 0x000000ffff117224 */ /* 0x000fe200000e0613 */
[----:B------:R-:W-:-:S05]  /*20b0*/  PRMT R21, R3, 0x7610, R21 ;  /* 0x0000761003157816 */ /* 0x000fca0000000015 */
[----:B------:R0:W-:Y:S04]  /*20c0*/  STG.E.U16 desc[UR10][R16.64], R21 ;  /* 0x0000001510007986 */ /* 0x0001e8000c10150a */
[----:B------:R-:W2:Y:S01]  /*20d0*/  LDG.E.U16 R23, desc[UR10][R22.64] ;  /* 0x0000000a16177981 */ /* 0x000ea2000c1e1500 */
[----:B------:R-:W-:Y:S01]  /*20e0*/  HFMA2 R19, -RZ, RZ, 3.7421875, 0 ;  /* 0x437c0000ff137431 */ /* 0x000fe200000001ff */
[----:B------:R-:W-:Y:S01]  /*20f0*/  MOV R18, 0x3bbb989d ;  /* 0x3bbb989d00127802 */ /* 0x000fe20000000f00 */
[----:B------:R-:W-:Y:S01]  /*2100*/  BSSY.RECONVERGENT B1, `(.L_x_152) ;  /* 0x0000016000017945 */ /* 0x000fe20003800200 */
[----:B--2---:R-:W-:-:S05]  /*2110*/  HADD2 R23, R23.H0_H0, -R4.H0_H0 ;  /* 0xa000000417177230 */ /* 0x004fca0000000800 */
[----:B------:R-:W-:-:S05]  /*2120*/  HADD2.F32 R3, -RZ, R23.H0_H0 ;  /* 0x20000017ff037230 */ /* 0x000fca0000004100 */
[----:B------:R-:W-:-:S04]  /*2130*/  FFMA.SAT R18, R3, R18, 0.5 ;  /* 0x3f00000003127423 */ /* 0x000fc80000002012 */
[----:B------:R-:W-:Y:S02]  /*2140*/  FFMA.RM R18, R18, R19, 12582913 ;  /* 0x4b40000112127423 */ /* 0x000fe40000004013 */
[----:B------:R-:W1:Y:S02]  /*2150*/  MUFU.RCP R19, R0 ;  /* 0x0000000000137308 */ /* 0x000e640000001000 */
[C---:B------:R-:W-:Y:S01]  /*2160*/  FADD R24, R18.reuse, -12583039 ;  /* 0xcb40007f12187421 */ /* 0x040fe20000000000 */
[----:B------:R-:W-:-:S03]  /*2170*/  SHF.L.U32 R18, R18, 0x17, RZ ;  /* 0x0000001712127819 */ /* 0x000fc600000006ff */
[----:B------:R-:W-:-:S04]  /*2180*/  FFMA R24, R3, 1.4426950216293334961, -R24 ;  /* 0x3fb8aa3b03187823 */ /* 0x000fc80000000818 */
[----:B------:R-:W-:-:S04]  /*2190*/  FFMA R24, R3, 1.925963033500011079e-08, R24 ;  /* 0x32a5706003187823 */ /* 0x000fc80000000018 */
[----:B------:R-:W0:Y:S01]  /*21a0*/  MUFU.EX2 R3, R24 ;  /* 0x0000001800037308 */ /* 0x000e220000000800 */
[----:B-1----:R-:W-:Y:S01]  /*21b0*/  FFMA R22, -R0, R19, 1 ;  /* 0x3f80000000167423 */ /* 0x002fe20000000113 */
[----:B0-----:R-:W-:-:S03]  /*21c0*/  FMUL R21, R18, R3 ;  /* 0x0000000312157220 */ /* 0x001fc60000400000 */
        /* <DEDUP_REMOVED lines=9> */
.L_x_153:
[----:B------:R-:W-:Y:S05]  /*2260*/  BSYNC.RECONVERGENT B1 ;  /* 0x0000000000017941 */ /* 0x000fea0003800200 */
.L_x_152:
[----:B------:R-:W-:Y:S02]  /*2270*/  IADD3 R16, P0, PT, R6, R16, RZ ;  /* 0x0000001006107210 */ /* 0x000fe40007f1e0ff */
[----:B------:R-:W-:Y:S02]  /*2280*/  F2FP.F16.F32.PACK_AB R3, RZ, R3 ;  /* 0x00000003ff03723e */ /* 0x000fe400000000ff */
[----:B------:R-:W-:Y:S01]  /*2290*/  LEA R5, R11, R5, 0x2 ;  /* 0x000000050b057211 */ /* 0x000fe200078e10ff */
[----:B------:R-:W-:-:S03]  /*22a0*/  IMAD.X R17, RZ, RZ, R17, P0 ;  /* 0x000000ffff117224 */ /* 0x000fc600000e0611 */
[----:B------:R-:W-:Y:S02]  /*22b0*/  ISETP.GE.AND P0, PT, R5, UR5, PT ;  /* 0x0000000505007c0c */ /* 0x000fe4000bf06270 */
[----:B------:R0:W-:Y:S11]  /*22c0*/  STG.E.U16 desc[UR10][R16.64], R3 ;  /* 0x0000000310007986 */ /* 0x0001f6000c10150a */
[----:B------:R-:W-:Y:S05]  /*22d0*/  @!P0 BRA `(.L_x_154) ;  /* 0xfffffff400ec8947 */ /* 0x000fea000383ffff */
.L_x_145:
[----:B---3--:R-:W-:Y:S05]  /*22e0*/  BSYNC.RECONVERGENT B0 ;  /* 0x0000000000007941 */ /* 0x008fea0003800200 */
.L_x_144:
[----:B------:R-:W-:Y:S05]  /*22f0*/  BRA.U !UP1, `(.L_x_155) ;  /* 0xffffffdd09e87547 */ /* 0x000fea000b83ffff */
[----:B------:R-:W-:Y:S05]  /*2300*/  EXIT ;  /* 0x000000000000794d */ /* 0x000fea0003800000 */
        .weak           $__internal_2_$__cuda_sm3x_div_rn_noftz_f32_slowpath
        .type           $__internal_2_$__cuda_sm3x_div_rn_noftz_f32_slowpath,@function
        .size           $__internal_2_$__cuda_sm3x_div_rn_noftz_f32_slowpath,(.L_x_218 - $__internal_2_$__cuda_sm3x_div_rn_noftz_f32_slowpath)
$__internal_2_$__cuda_sm3x_div_rn_noftz_f32_slowpath:
[----:B------:R-:W-:Y:S01]  /*2310*/  SHF.R.U32.HI R21, RZ, 0x17, R0 ;  /* 0x00000017ff157819 */ /* 0x000fe20000011600 */
[----:B------:R-:W-:Y:S01]  /*2320*/  BSSY.RECONVERGENT B2, `(.L_x_156) ;  /* 0x0000064000027945 */ /* 0x000fe20003800200 */
[----:B------:R-:W-:Y:S02]  /*2330*/  SHF.R.U32.HI R24, RZ, 0x17, R3 ;  /* 0x00000017ff187819 */ /* 0x000fe40000011603 */
[----:B------:R-:W-:Y:S02]  /*2340*/  LOP3.LUT R21, R21, 0xff, RZ, 0xc0, !PT ;  /* 0x000000ff15157812 */ /* 0x000fe400078ec0ff */
[----:B------:R-:W-:Y:S02]  /*2350*/  LOP3.LUT R24, R24, 0xff, RZ, 0xc0, !PT ;  /* 0x000000ff18187812 */ /* 0x000fe400078ec0ff */
[----:B------:R-:W-:Y:S02]  /*2360*/  IADD3 R23, PT, PT, R21, -0x1, RZ ;  /* 0xffffffff15177810 */ /* 0x000fe40007ffe0ff */
[----:B------:R-:W-:-:S02]  /*2370*/  IADD3 R25, PT, PT, R24, -0x1, RZ ;  /* 0xffffffff18197810 */ /* 0x000fc40007ffe0ff */
[----:B------:R-:W-:Y:S02]  /*2380*/  ISETP.GT.U32.AND P0, PT, R23, 0xfd, PT ;  /* 0x000000fd1700780c */ /* 0x000fe40003f04070 */
[----:B------:R-:W-:Y:S02]  /*2390*/  MOV R28, R0 ;  /* 0x00000000001c7202 */ /* 0x000fe40000000f00 */
[----:B------:R-:W-:-:S13]  /*23a0*/  ISETP.GT.U32.OR P0, PT, R25, 0xfd, P0 ;  /* 0x000000fd1900780c */ /* 0x000fda0000704470 */
[----:B------:R-:W-:Y:S01]  /*23b0*/  @!P0 IMAD.MOV.U32 R26, RZ, RZ, RZ ;  /* 0x000000ffff1a8224 */ /* 0x000fe200078e00ff */
[----:B------:R-:W-:Y:S06]  /*23c0*/  @!P0 BRA `(.L_x_157) ;  /* 0x00000000005c8947 */ /* 0x000fec0003800000 */
[----:B------:R-:W-:Y:S02]  /*23d0*/  FSETP.GTU.FTZ.AND P0, PT, |R3|, +INF , PT ;  /* 0x7f8000000300780b */ /* 0x000fe40003f1c200 */
[----:B------:R-:W-:-:S04]  /*23e0*/  FSETP.GTU.FTZ.AND P1, PT, |R0|, +INF , PT ;  /* 0x7f8000000000780b */ /* 0x000fc80003f3c200 */
[----:B------:R-:W-:-:S13]  /*23f0*/  PLOP3.LUT P0, PT, P0, P1, PT, 0xf8, 0x8f ;  /* 0x00000000008f781c */ /* 0x000fda0000703f70 */
[----:B------:R-:W-:Y:S05]  /*2400*/  @P0 BRA `(.L_x_158) ;  /* 0x0000000400500947 */ /* 0x000fea0003800000 */
[----:B------:R-:W-:-:S13]  /*2410*/  LOP3.LUT P0, RZ, R28, 0x7fffffff, R3, 0xc8, !PT ;  /* 0x7fffffff1cff7812 */ /* 0x000fda000780c803 */
[----:B------:R-:W-:Y:S05]  /*2420*/  @!P0 BRA `(.L_x_159) ;  /* 0x0000000400408947 */ /* 0x000fea0003800000 */
[C---:B------:R-:W-:Y:S02]  /*2430*/  FSETP.NEU.FTZ.AND P3, PT, |R3|.reuse, +INF , PT ;  /* 0x7f8000000300780b */ /* 0x040fe40003f7d200 */
        /* <DEDUP_REMOVED lines=16> */
.L_x_157:
[----:B------:R-:W-:Y:S01]  /*2540*/  LEA R29, R21, 0xc0800000, 0x17 ;  /* 0xc0800000151d7811 */ /* 0x000fe200078eb8ff */
[----:B------:R-:W-:Y:S01]  /*2550*/  VIADD R24, R24, 0xffffff81 ;  /* 0xffffff8118187836 */ /* 0x000fe20000000000 */
[----:B------:R-:W-:Y:S02]  /*2560*/  BSSY.RECONVERGENT B3, `(.L_x_162) ;  /* 0x0000035000037945 */ /* 0x000fe40003800200 */
[----:B------:R-:W-:Y:S02]  /*2570*/  IADD3 R29, PT, PT, -R29, R28, RZ ;  /* 0x0000001c1d1d7210 */ /* 0x000fe40007ffe1ff */
[----:B------:R-:W-:Y:S02]  /*2580*/  IADD3 R27, PT, PT, R24, 0x7f, -R21 ;  /* 0x0000007f181b7810 */ /* 0x000fe40007ffe815 */
[----:B------:R-:W0:Y:S01]  /*2590*/  MUFU.RCP R28, R29 ;  /* 0x0000001d001c7308 */ /* 0x000e220000001000 */
[----:B------:R-:W-:Y:S01]  /*25a0*/  FADD.FTZ R25, -R29, -RZ ;  /* 0x800000ff1d197221 */ /* 0x000fe20000010100 */
[----:B------:R-:W-:-:S03]  /*25b0*/  IADD3 R26, PT, PT, R27, R26, RZ ;  /* 0x0000001a1b1a7210 */ /* 0x000fc60007ffe0ff */
[----:B0-----:R-:W-:-:S04]  /*25c0*/  FFMA R23, R28, R25, 1 ;  /* 0x3f8000001c177423 */ /* 0x001fc80000000019 */
[----:B------:R-:W-:Y:S01]  /*25d0*/  FFMA R23, R28, R23, R28 ;  /* 0x000000171c177223 */ /* 0x000fe2000000001c */
[----:B------:R-:W-:-:S04]  /*25e0*/  IMAD R28, R24, -0x800000, R3 ;  /* 0xff800000181c7824 */ /* 0x000fc800078e0203 */
[----:B------:R-:W-:-:S04]  /*25f0*/  FFMA R3, R28, R23, RZ ;  /* 0x000000171c037223 */ /* 0x000fc800000000ff */
        /* <DEDUP_REMOVED lines=39> */
.L_x_164:
[----:B------:R-:W-:-:S04]  /*2870*/  LOP3.LUT R21, R21, 0x80000000, RZ, 0xc0, !PT ;  /* 0x8000000015157812 */ /* 0x000fc800078ec0ff */
[----:B------:R-:W-:Y:S01]  /*2880*/  LOP3.LUT R21, R21, 0x7f800000, RZ, 0xfc, !PT ;  /* 0x7f80000015157812 */ /* 0x000fe200078efcff */
[----:B------:R-:W-:Y:S06]  /*2890*/  BRA `(.L_x_165) ;  /* 0x0000000000047947 */ /* 0x000fec0003800000 */
.L_x_163:
[----:B------:R-:W-:-:S07]  /*28a0*/  LEA R21, R26, R21, 0x17 ;  /* 0x000000151a157211 */ /* 0x000fce00078eb8ff */
.L_x_165:
[----:B------:R-:W-:Y:S05]  /*28b0*/  BSYNC.RECONVERGENT B3 ;  /* 0x0000000000037941 */ /* 0x000fea0003800200 */
.L_x_162:
[----:B------:R-:W-:Y:S01]  /*28c0*/  MOV R3, R21 ;  /* 0x0000001500037202 */ /* 0x000fe20000000f00 */
[----:B------:R-:W-:Y:S06]  /*28d0*/  BRA `(.L_x_166) ;  /* 0x0000000000207947 */ /* 0x000fec0003800000 */
.L_x_161:
[----:B------:R-:W-:-:S04]  /*28e0*/  LOP3.LUT R3, R28, 0x80000000, R3, 0x48, !PT ;  /* 0x800000001c037812 */ /* 0x000fc800078e4803 */
[----:B------:R-:W-:Y:S01]  /*28f0*/  LOP3.LUT R3, R3, 0x7f800000, RZ, 0xfc, !PT ;  /* 0x7f80000003037812 */ /* 0x000fe200078efcff */
[----:B------:R-:W-:Y:S06]  /*2900*/  BRA `(.L_x_166) ;  /* 0x0000000000147947 */ /* 0x000fec0003800000 */
.L_x_160:
[----:B------:R-:W-:Y:S01]  /*2910*/  LOP3.LUT R3, R28, 0x80000000, R3, 0x48, !PT ;  /* 0x800000001c037812 */ /* 0x000fe200078e4803 */
[----:B------:R-:W-:Y:S06]  /*2920*/  BRA `(.L_x_166) ;  /* 0x00000000000c7947 */ /* 0x000fec0003800000 */
.L_x_159:
[----:B------:R-:W0:Y:S01]  /*2930*/  MUFU.RSQ R3, -QNAN ;  /* 0xffc0000000037908 */ /* 0x000e220000001400 */
[----:B------:R-:W-:Y:S05]  /*2940*/  BRA `(.L_x_166) ;  /* 0x0000000000047947 */ /* 0x000fea0003800000 */
.L_x_158:
[----:B------:R-:W-:-:S07]  /*2950*/  FADD.FTZ R3, R3, R0 ;  /* 0x0000000003037221 */ /* 0x000fce0000010000 */
.L_x_166:
[----:B------:R-:W-:Y:S05]  /*2960*/  BSYNC.RECONVERGENT B2 ;  /* 0x0000000000027941 */ /* 0x000fea0003800200 */
.L_x_156:
[----:B------:R-:W-:-:S04]  /*2970*/  HFMA2 R23, -RZ, RZ, 0, 0 ;  /* 0x00000000ff177431 */ /* 0x000fc800000001ff */
[----:B0-----:R-:W-:Y:S05]  /*2980*/  RET.REL.NODEC R22 `(_Z24softmax_block_level_fp16I6__halfEvPvS1_ii) ;  /* 0xffffffd4169c7950 */ /* 0x001fea0003c3ffff */
.L_x_167:
        /* <DEDUP_REMOVED lines=15> */
.L_x_218:


//--------------------- .text._Z19softmax_block_levelIfEvPvS0_ii --------------------------
	.section	.text._Z19softmax_block_levelIfEvPvS0_ii,"ax",@progbits
	.align	128
        .global         _Z19softmax_block_levelIfEvPvS0_ii
        .type           _Z19softmax_block_levelIfEvPvS0_ii,@function
        .size           _Z19softmax_block_levelIfEvPvS0_ii,(.L_x_219 - _Z19softmax_block_levelIfEvPvS0_ii)
        .other          _Z19softmax_block_levelIfEvPvS0_ii,@"STO_CUDA_ENTRY STV_DEFAULT"
_Z19softmax_block_levelIfEvPvS0_ii:
.text._Z19softmax_block_levelIfEvPvS0_ii:
        /* <DEDUP_REMOVED lines=16> */
[----:B------:R-:W-:Y:S01]  /*0100*/  IMAD.IADD R10, R20, 0x1, R11 ;  /* 0x00000001140a7824 */ /* 0x000fe200078e020b */
[----:B------:R-:W-:Y:S01]  /*0110*/  IADD3 R7, PT, PT, RZ, -R11, RZ ;  /* 0x8000000bff077210 */ /* 0x000fe20007ffe0ff */
[----:B------:R-:W1:Y:S01]  /*0120*/  LDCU.64 UR10, c[0x0][0x358] ;  /* 0x00006b00ff0a77ac */ /* 0x000e620008000a00 */
[----:B------:R-:W-:Y:S02]  /*0130*/  ISETP.NE.U32.AND P2, PT, R11, RZ, PT ;  /* 0x000000ff0b00720c */ /* 0x000fe40003f45070 */
[CC--:B------:R-:W-:Y:S02]  /*0140*/  ISETP.GE.U32.AND P0, PT, R10.reuse, R5.reuse, PT ;  /* 0x000000050a00720c */ /* 0x0c0fe40003f06070 */
[----:B------:R-:W-:Y:S02]  /*0150*/  VIMNMX.U32 R5, PT, PT, R10, R5, !PT ;  /* 0x000000050a057248 */ /* 0x000fe40007fe0000 */
[----:B------:R-:W-:-:S02]  /*0160*/  SEL R9, RZ, 0x1, P0 ;  /* 0x00000001ff097807 */ /* 0x000fc40000000000 */
[-C--:B------:R-:W-:Y:S01]  /*0170*/  IADD3 R8, PT, PT, R11, R10.reuse, RZ ;  /* 0x0000000a0b087210 */ /* 0x080fe20007ffe0ff */
[----:B0-----:R-:W0:Y:S02]  /*0180*/  MUFU.RCP R0, R0 ;  /* 0x0000000000007308 */ /* 0x001e240000001000 */
[----:B0-----:R-:W-:Y:S02]  /*0190*/  IADD3 R2, PT, PT, R0, 0xffffffe, RZ ;  /* 0x0ffffffe00027810 */ /* 0x001fe40007ffe0ff */
[----:B------:R-:W-:-:S04]  /*01a0*/  IADD3 R0, PT, PT, R5, -R10, -R9 ;  /* 0x8000000a05007210 */ /* 0x000fc80007ffe809 */
[----:B------:R0:W2:Y:S02]  /*01b0*/  F2I.FTZ.U32.TRUNC.NTZ R3, R2 ;  /* 0x0000000200037305 */ /* 0x0000a4000021f000 */
[----:B0-----:R-:W-:Y:S02]  /*01c0*/  HFMA2 R2, -RZ, RZ, 0, 0 ;  /* 0x00000000ff027431 */ /* 0x001fe400000001ff */
[----:B--2---:R-:W-:-:S04]  /*01d0*/  IMAD R7, R7, R3, RZ ;  /* 0x0000000307077224 */ /* 0x004fc800078e02ff */
        /* <DEDUP_REMOVED lines=9> */
[----:B------:R-:W-:-:S05]  /*0270*/  @!P2 LOP3.LUT R2, RZ, R11, RZ, 0x33, !PT ;  /* 0x0000000bff02a212 */ /* 0x000fca00078e33ff */
[----:B------:R-:W-:-:S05]  /*0280*/  IMAD.IADD R9, R9, 0x1, R2 ;  /* 0x0000000109097824 */ /* 0x000fca00078e0202 */
[----:B-1----:R-:W-:-:S07]  /*0290*/  LOP3.LUT R7, R9, 0x3, RZ, 0xc0, !PT ;  /* 0x0000000309077812 */ /* 0x002fce00078ec0ff */
.L_x_203:
[----:B--2---:R-:W0:Y:S08]  /*02a0*/  LDC R3, c[0x0][0x394] ;  /* 0x0000e500ff037b82 */ /* 0x004e300000000800 */
[----:B-1-3--:R-:W1:Y:S08]  /*02b0*/  LDC.64 R4, c[0x0][0x380] ;  /* 0x0000e000ff047b82 */ /* 0x00ae700000000a00 */
[----:B------:R-:W2:Y:S01]  /*02c0*/  S2UR UR6, SR_CgaCtaId ;  /* 0x00000000000679c3 */ /* 0x000ea20000008800 */
[----:B------:R-:W-:Y:S01]  /*02d0*/  UMOV UR5, 0x400 ;  /* 0x0000040000057882 */ /* 0x000fe20000000000 */
[----:B------:R-:W3:Y:S01]  /*02e0*/  LDCU UR7, c[0x0][0x390] ;  /* 0x00007200ff0777ac */ /* 0x000ee20008000800 */
[----:B0-----:R-:W-:-:S04]  /*02f0*/  IMAD R2, R3, UR4, R20 ;  /* 0x0000000403027c24 */ /* 0x001fc8000f8e0214 */
[----:B-1----:R-:W-:-:S05]  /*0300*/  IMAD.WIDE R14, R2, 0x4, R4 ;  /* 0x00000004020e7825 */ /* 0x002fca00078e0204 */
[----:B----4-:R-:W4:Y:S01]  /*0310*/  LDG.E R19, desc[UR10][R14.64] ;  /* 0x0000000a0e137981 */ /* 0x010f22000c1e1900 */
[----:B------:R-:W-:Y:S01]  /*0320*/  ISETP.NE.AND P1, PT, R7, 0x3, PT ;  /* 0x000000030700780c */ /* 0x000fe20003f25270 */
[----:B------:R-:W-:Y:S01]  /*0330*/  BSSY.RECONVERGENT B0, `(.L_x_168) ;  /* 0x000001d000007945 */ /* 0x000fe20003800200 */
[----:B--2---:R-:W-:Y:S01]  /*0340*/  ULEA UR5, UR6, UR5, 0x18 ;  /* 0x0000000506057291 */ /* 0x004fe2000f8ec0ff */
[----:B------:R-:W-:Y:S01]  /*0350*/  SHF.L.U32 R6, R11, 0x2, RZ ;  /* 0x000000020b067819 */ /* 0x000fe200000006ff */
[----:B------:R-:W-:Y:S01]  /*0360*/  IMAD.MOV.U32 R26, RZ, RZ, R20 ;  /* 0x000000ffff1a7224 */ /* 0x000fe200078e0014 */
[----:B------:R-:W-:Y:S01]  /*0370*/  UMOV UR6, UR4 ;  /* 0x0000000400067c82 */ /* 0x000fe20008000000 */
[----:B---3--:R-:W-:Y:S01]  /*0380*/  UIADD3 UR4, UPT, UPT, UR4, UR7, URZ ;  /* 0x0000000704047290 */ /* 0x008fe2000fffe0ff */
[----:B------:R-:W-:Y:S01]  /*0390*/  IADD3 R12, P2, PT, R14, R6, RZ ;  /* 0x000000060e0c7210 */ /* 0x000fe20007f5e0ff */
[----:B------:R-:W-:Y:S01]  /*03a0*/  UISETP.GE.AND UP0, UPT, UR6, URZ, UPT ;  /* 0x000000ff0600728c */ /* 0x000fe2000bf06270 */
[----:B------:R-:W-:-:S02]  /*03b0*/  LEA R0, R20, UR5, 0x2 ;  /* 0x0000000514007c11 */ /* 0x000fc4000f8e10ff */
[----:B------:R-:W-:Y:S02]  /*03c0*/  IADD3.X R13, PT, PT, RZ, R15, RZ, P2, !PT ;  /* 0x0000000fff0d7210 */ /* 0x000fe400017fe4ff */
[----:B------:R-:W-:Y:S02]  /*03d0*/  IADD3 R16, P2, PT, R6, R12, RZ ;  /* 0x0000000c06107210 */ /* 0x000fe40007f5e0ff */
[----:B------:R-:W-:Y:S02]  /*03e0*/  ISETP.GE.U32.AND P0, PT, R9, 0x3, PT ;  /* 0x000000030900780c */ /* 0x000fe40003f06070 */
[----:B------:R-:W-:Y:S01]  /*03f0*/  IADD3.X R17, PT, PT, RZ, R13, RZ, P2, !PT ;  /* 0x0000000dff117210 */ /* 0x000fe200017fe4ff */
[----:B----4-:R0:W-:Y:S01]  /*0400*/  STS [R0], R19 ;  /* 0x0000001300007388 */ /* 0x0101e20000000800 */
[----:B------:R-:W-:Y:S06]  /*0410*/  BAR.SYNC.DEFER_BLOCKING 0x0 ;  /* 0x0000000000007b1d */ /* 0x000fec0000010000 */
[----:B------:R0:W1:Y:S01]  /*0420*/  LDS R21, [R0] ;  /* 0x0000000000157984 */ /* 0x0000620000000800 */
[----:B------:R-:W-:Y:S05]  /*0430*/  @!P1 BRA `(.L_x_169) ;  /* 0x0000000000309947 */ /* 0x000fea0003800000 */
[----:B------:R-:W1:Y:S01]  /*0440*/  LDG.E R18, desc[UR10][R14.64] ;  /* 0x0000000a0e127981 */ /* 0x000e62000c1e1900 */
[----:B------:R-:W-:Y:S01]  /*0450*/  ISETP.NE.AND P1, PT, R7, RZ, PT ;  /* 0x000000ff0700720c */ /* 0x000fe20003f25270 */
[----:B------:R-:W-:Y:S01]  /*0460*/  IMAD.MOV.U32 R26, RZ, RZ, R10 ;  /* 0x000000ffff1a7224 */ /* 0x000fe200078e000a */
[----:B-1----:R-:W-:-:S11]  /*0470*/  FMNMX R21, R21, R18, !PT ;  /* 0x0000001215157209 */ /* 0x002fd60007800000 */
[----:B------:R-:W-:Y:S05]  /*0480*/  @!P1 BRA `(.L_x_169) ;  /* 0x00000000001c9947 */ /* 0x000fea0003800000 */
[----:B------:R-:W-:Y:S01]  /*0490*/  ISETP.NE.AND P1, PT, R7, 0x1, PT ;  /* 0x000000010700780c */ /* 0x000fe20003f25270 */
[----:B------:R-:W2:-:S12]  /*04a0*/  LDG.E R18, desc[UR10][R12.64] ;  /* 0x0000000a0c127981 */ /* 0x000e98000c1e1900 */
[----:B------:R-:W3:Y:S01]  /*04b0*/  @P1 LDG.E R16, desc[UR10][R16.64] ;  /* 0x0000000a10101981 */ /* 0x000ee2000c1e1900 */
[-C--:B------:R-:W-:Y:S02]  /*04c0*/  MOV R26, R8.reuse ;  /* 0x00000008001a7202 */ /* 0x080fe40000000f00 */
[----:B------:R-:W-:Y:S02]  /*04d0*/  @P1 IADD3 R26, PT, PT, R11, R8, RZ ;  /* 0x000000080b1a1210 */ /* 0x000fe40007ffe0ff */
[----:B--2---:R-:W-:-:S04]  /*04e0*/  FMNMX R21, R21, R18, !PT ;  /* 0x0000001215157209 */ /* 0x004fc80007800000 */
[----:B---3--:R-:W-:-:S07]  /*04f0*/  @P1 FMNMX R21, R21, R16, !PT ;  /* 0x0000001015151209 */ /* 0x008fce0007800000 */
.L_x_169:
[----:B------:R-:W-:Y:S05]  /*0500*/  BSYNC.RECONVERGENT B0 ;  /* 0x0000000000007941 */ /* 0x000fea0003800200 */
.L_x_168:
[----:B------:R-:W-:Y:S04]  /*0510*/  BSSY.RECONVERGENT B0, `(.L_x_170) ;  /* 0x0000013000007945 */ /* 0x000fe80003800200 */
[----:B------:R-:W-:Y:S05]  /*0520*/  @!P0 BRA `(.L_x_171) ;  /* 0x0000000000448947 */ /* 0x000fea0003800000 */
.L_x_172:
[----:B------:R-:W-:-:S04]  /*0530*/  IMAD R25, R3, UR6, R26 ;  /* 0x0000000603197c24 */ /* 0x000fc8000f8e021a */
[----:B------:R-:W-:-:S03]  /*0540*/  IMAD.WIDE R24, R25, 0x4, R4 ;  /* 0x0000000419187825 */ /* 0x000fc600078e0204 */
[----:B------:R-:W-:-:S03]  /*0550*/  IADD3 R16, P0, PT, R6, R24, RZ ;  /* 0x0000001806107210 */ /* 0x000fc60007f1e0ff */
[----:B------:R-:W1:Y:S02]  /*0560*/  LDG.E R24, desc[UR10][R24.64] ;  /* 0x0000000a18187981 */ /* 0x000e64000c1e1900 */
[----:B------:R-:W-:Y:S01]  /*0570*/  IMAD.X R17, RZ, RZ, R25, P0 ;  /* 0x000000ffff117224 */ /* 0x000fe200000e0619 */
[----:B------:R-:W-:-:S04]  /*0580*/  IADD3 R18, P0, PT, R6, R16, RZ ;  /* 0x0000001006127210 */ /* 0x000fc80007f1e0ff */
[----:B0-----:R-:W-:Y:S01]  /*0590*/  IADD3.X R19, PT, PT, RZ, R17, RZ, P0, !PT ;  /* 0x00000011ff137210 */ /* 0x001fe200007fe4ff */
[----:B------:R-:W1:Y:S01]  /*05a0*/  LDG.E R16, desc[UR10][R16.64] ;  /* 0x0000000a10107981 */ /* 0x000e62000c1e1900 */
[----:B------:R-:W-:-:S03]  /*05b0*/  IADD3 R22, P0, PT, R6, R18, RZ ;  /* 0x0000001206167210 */ /* 0x000fc60007f1e0ff */
[----:B------:R-:W2:Y:S01]  /*05c0*/  LDG.E R18, desc[UR10][R18.64] ;  /* 0x0000000a12127981 */ /* 0x000ea2000c1e1900 */
[----:B------:R-:W-:-:S05]  /*05d0*/  IADD3.X R23, PT, PT, RZ, R19, RZ, P0, !PT ;  /* 0x00000013ff177210 */ /* 0x000fca00007fe4ff */
[----:B------:R-:W2:Y:S01]  /*05e0*/  LDG.E R22, desc[UR10][R22.64] ;  /* 0x0000000a16167981 */ /* 0x000ea2000c1e1900 */
[----:B------:R-:W-:-:S05]  /*05f0*/  IMAD.IADD R26, R6, 0x1, R26 ;  /* 0x00000001061a7824 */ /* 0x000fca00078e021a */
[----:B------:R-:W-:Y:S02]  /*0600*/  ISETP.GE.AND P0, PT, R26, R3, PT ;  /* 0x000000031a00720c */ /* 0x000fe40003f06270 */
[----:B-1----:R-:W-:-:S04]  /*0610*/  FMNMX3 R21, R21, R24, R16, !PT ;  /* 0x0000001815157276 */ /* 0x002fc80007800010 */
[----:B--2---:R-:W-:-:S07]  /*0620*/  FMNMX3 R21, R21, R18, R22, !PT ;  /* 0x0000001215157276 */ /* 0x004fce0007800016 */
[----:B------:R-:W-:Y:S05]  /*0630*/  @!P0 BRA `(.L_x_172) ;  /* 0xfffffffc00bc8947 */ /* 0x000fea000383ffff */
.L_x_171:
[----:B------:R-:W-:Y:S05]  /*0640*/  BSYNC.RECONVERGENT B0 ;  /* 0x0000000000007941 */ /* 0x000fea0003800200 */
.L_x_170:
[----:B------:R-:W-:Y:S01]  /*0650*/  ISETP.GE.U32.AND P0, PT, R11, 0x2, PT ;  /* 0x000000020b00780c */ /* 0x000fe20003f06070 */
[----:B-1----:R1:W-:Y:S01]  /*0660*/  STS [R0], R21 ;  /* 0x0000001500007388 */ /* 0x0023e20000000800 */
[----:B------:R-:W-:Y:S11]  /*0670*/  BAR.SYNC.DEFER_BLOCKING 0x0 ;  /* 0x0000000000007b1d */ /* 0x000ff60000010000 */
[----:B------:R-:W-:Y:S05]  /*0680*/  @!P0 BRA `(.L_x_173) ;  /* 0x00000000004c8947 */ /* 0x000fea0003800000 */
[----:B01----:R-:W-:-:S07]  /*0690*/  MOV R0, R11 ;  /* 0x0000000b00007202 */ /* 0x003fce0000000f00 */
.L_x_176:
[----:B------:R-:W-:Y:S01]  /*06a0*/  SHF.R.U32.HI R5, RZ, 0x1, R0 ;  /* 0x00000001ff057819 */ /* 0x000fe20000011600 */
[----:B------:R-:W-:Y:S03]  /*06b0*/  BSSY.RECONVERGENT B0, `(.L_x_174) ;  /* 0x000000c000007945 */ /* 0x000fe60003800200 */
[----:B------:R-:W-:-:S13]  /*06c0*/  ISETP.GE.U32.AND P0, PT, R20, R5, PT ;  /* 0x000000051400720c */ /* 0x000fda0003f06070 */
[----:B0-----:R-:W-:Y:S05]  /*06d0*/  @P0 BRA `(.L_x_175) ;  /* 0x0000000000240947 */ /* 0x001fea0003800000 */
[----:B------:R-:W0:Y:S01]  /*06e0*/  S2UR UR7, SR_CgaCtaId ;  /* 0x00000000000779c3 */ /* 0x000e220000008800 */
[----:B------:R-:W-:Y:S02]  /*06f0*/  UMOV UR5, 0x400 ;  /* 0x0000040000057882 */ /* 0x000fe40000000000 */
[----:B0-----:R-:W-:-:S06]  /*0700*/  ULEA UR5, UR7, UR5, 0x18 ;  /* 0x0000000507057291 */ /* 0x001fcc000f8ec0ff */
[----:B------:R-:W-:-:S04]  /*0710*/  LEA R16, R20, UR5, 0x2 ;  /* 0x0000000514107c11 */ /* 0x000fc8000f8e10ff */
[----:B------:R-:W-:Y:S01]  /*0720*/  LEA R4, R5, R16, 0x2 ;  /* 0x0000001005047211 */ /* 0x000fe200078e10ff */
[----:B------:R-:W-:Y:S05]  /*0730*/  LDS R3, [R16] ;  /* 0x0000000010037984 */ /* 0x000fea0000000800 */
[----:B------:R-:W0:Y:S02]  /*0740*/  LDS R4, [R4] ;  /* 0x0000000004047984 */ /* 0x000e240000000800 */
[----:B0-----:R-:W-:-:S05]  /*0750*/  FMNMX R3, R3, R4, !PT ;  /* 0x0000000403037209 */ /* 0x001fca0007800000 */
[----:B------:R0:W-:Y:S02]  /*0760*/  STS [R16], R3 ;  /* 0x0000000310007388 */ /* 0x0001e40000000800 */
.L_x_175:
[----:B------:R-:W-:Y:S05]  /*0770*/  BSYNC.RECONVERGENT B0 ;  /* 0x0000000000007941 */ /* 0x000fea0003800200 */
.L_x_174:
[----:B------:R-:W-:Y:S01]  /*0780*/  BAR.SYNC.DEFER_BLOCKING 0x0 ;  /* 0x0000000000007b1d */ /* 0x000fe20000010000 */
[----:B------:R-:W-:Y:S01]  /*0790*/  ISETP.GT.U32.AND P0, PT, R0, 0x3, PT ;  /* 0x000000030000780c */ /* 0x000fe20003f04070 */
[----:B------:R-:W-:-:S12]  /*07a0*/  IMAD.MOV.U32 R0, RZ, RZ, R5 ;  /* 0x000000ffff007224 */ /* 0x000fd800078e0005 */
[----:B------:R-:W-:Y:S05]  /*07b0*/  @P0 BRA `(.L_x_176) ;  /* 0xfffffffc00b80947 */ /* 0x000fea000383ffff */
.L_x_173:
[----:B------:R-:W2:Y:S01]  /*07c0*/  S2UR UR8, SR_CgaCtaId ;  /* 0x00000000000879c3 */ /* 0x000ea20000008800 */
[----:B------:R-:W-:Y:S01]  /*07d0*/  UMOV UR7, 0x400 ;  /* 0x0000040000077882 */ /* 0x000fe20000000000 */
[----:B------:R-:W-:Y:S01]  /*07e0*/  ISETP.NE.AND P2, PT, R7, 0x3, PT ;  /* 0x000000030700780c */ /* 0x000fe20003f45270 */
[----:B------:R-:W-:Y:S01]  /*07f0*/  UIADD3 UR5, UPT, UPT, UR7, 0x1000, URZ ;  /* 0x0000100007057890 */ /* 0x000fe2000fffe0ff */
[----:B------:R-:W-:Y:S01]  /*0800*/  BSSY.RECONVERGENT B0, `(.L_x_177) ;  /* 0x0000034000007945 */ /* 0x000fe20003800200 */
[----:B------:R-:W-:Y:S02]  /*0810*/  ISETP.GE.U32.AND P1, PT, R9, 0x3, PT ;  /* 0x000000030900780c */ /* 0x000fe40003f26070 */
[----:B------:R-:W-:Y:S02]  /*0820*/  ISETP.GE.U32.AND P0, PT, R11, 0x2, PT ;  /* 0x000000020b00780c */ /* 0x000fe40003f06070 */
[----:B------:R-:W-:Y:S01]  /*0830*/  MOV R23, R20 ;  /* 0x0000001400177202 */ /* 0x000fe20000000f00 */
[----:B--2---:R-:W-:-:S02]  /*0840*/  ULEA UR5, UR8, UR5, 0x18 ;  /* 0x0000000508057291 */ /* 0x004fc4000f8ec0ff */
[----:B------:R-:W-:-:S04]  /*0850*/  ULEA UR7, UR8, UR7, 0x18 ;  /* 0x0000000708077291 */ /* 0x000fc8000f8ec0ff */
[----:B01----:R-:W-:-:S05]  /*0860*/  LEA R0, R20, UR5, 0x2 ;  /* 0x0000000514007c11 */ /* 0x003fca000f8e10ff */
[----:B------:R0:W-:Y:S01]  /*0870*/  STS [R0], RZ ;  /* 0x000000ff00007388 */ /* 0x0001e20000000800 */
[----:B------:R-:W-:Y:S06]  /*0880*/  BAR.SYNC.DEFER_BLOCKING 0x0 ;  /* 0x0000000000007b1d */ /* 0x000fec0000010000 */
[----:B------:R0:W1:Y:S04]  /*0890*/  LDS R21, [R0] ;  /* 0x0000000000157984 */ /* 0x0000680000000800 */
[----:B------:R-:W2:Y:S01]  /*08a0*/  LDS R3, [UR7] ;  /* 0x00000007ff037984 */ /* 0x000ea20008000800 */
[----:B------:R-:W-:Y:S05]  /*08b0*/  @!P2 BRA `(.L_x_178) ;  /* 0x0000000000a0a947 */ /* 0x000fea0003800000 */
[----:B------:R-:W2:Y:S01]  /*08c0*/  LDG.E R4, desc[UR10][R14.64] ;  /* 0x0000000a0e047981 */ /* 0x000ea2000c1e1900 */
[----:B------:R-:W-:Y:S01]  /*08d0*/  HFMA2 R16, -RZ, RZ, 0.96630859375, -0.0022525787353515625 ;  /* 0x3bbb989dff107431 */ /* 0x000fe200000001ff */
[----:B------:R-:W-:Y:S02]  /*08e0*/  MOV R17, 0x437c0000 ;  /* 0x437c000000117802 */ /* 0x000fe40000000f00 */
[----:B------:R-:W-:Y:S02]  /*08f0*/  ISETP.NE.AND P2, PT, R7, RZ, PT ;  /* 0x000000ff0700720c */ /* 0x000fe40003f45270 */
[----:B------:R-:W-:Y:S01]  /*0900*/  MOV R23, R10 ;  /* 0x0000000a00177202 */ /* 0x000fe20000000f00 */
[----:B--2---:R-:W-:-:S04]  /*0910*/  FADD R5, -R3, R4 ;  /* 0x0000000403057221 */ /* 0x004fc80000000100 */
[----:B------:R-:W-:-:S04]  /*0920*/  FFMA.SAT R4, R5, R16, 0.5 ;  /* 0x3f00000005047423 */ /* 0x000fc80000002010 */
[----:B------:R-:W-:-:S04]  /*0930*/  FFMA.RM R4, R4, R17, 12582913 ;  /* 0x4b40000104047423 */ /* 0x000fc80000004011 */
[C---:B------:R-:W-:Y:S01]  /*0940*/  FADD R18, R4.reuse, -12583039 ;  /* 0xcb40007f04127421 */ /* 0x040fe20000000000 */
[----:B------:R-:W-:-:S03]  /*0950*/  IMAD.SHL.U32 R4, R4, 0x800000, RZ ;  /* 0x0080000004047824 */ /* 0x000fc600078e00ff */
[----:B------:R-:W-:-:S04]  /*0960*/  FFMA R18, R5, 1.4426950216293334961, -R18 ;  /* 0x3fb8aa3b05127823 */ /* 0x000fc80000000812 */
[----:B------:R-:W-:-:S06]  /*0970*/  FFMA R18, R5, 1.925963033500011079e-08, R18 ;  /* 0x32a5706005127823 */ /* 0x000fcc0000000012 */
[----:B------:R-:W1:Y:S02]  /*0980*/  MUFU.EX2 R18, R18 ;  /* 0x0000001200127308 */ /* 0x000e640000000800 */
[----:B-1----:R-:W-:Y:S01]  /*0990*/  FFMA R21, R4, R18, R21 ;  /* 0x0000001204157223 */ /* 0x002fe20000000015 */
[----:B------:R-:W-:Y:S06]  /*09a0*/  @!P2 BRA `(.L_x_178) ;  /* 0x000000000064a947 */ /* 0x000fec0003800000 */
[----:B------:R-:W-:Y:S01]  /*09b0*/  ISETP.NE.AND P2, PT, R7, 0x1, PT ;  /* 0x000000010700780c */ /* 0x000fe20003f45270 */
[----:B------:R-:W2:-:S12]  /*09c0*/  LDG.E R18, desc[UR10][R12.64] ;  /* 0x0000000a0c127981 */ /* 0x000e98000c1e1900 */
[----:B------:R-:W-:-:S04]  /*09d0*/  @P2 IADD3 R4, P3, PT, R6, R12, RZ ;  /* 0x0000000c06042210 */ /* 0x000fc80007f7e0ff */
[----:B------:R-:W-:-:S05]  /*09e0*/  @P2 IADD3.X R5, PT, PT, RZ, R13, RZ, P3, !PT ;  /* 0x0000000dff052210 */ /* 0x000fca0001ffe4ff */
[----:B------:R-:W3:Y:S01]  /*09f0*/  @P2 LDG.E R4, desc[UR10][R4.64] ;  /* 0x0000000a04042981 */ /* 0x000ee2000c1e1900 */
[----:B--2---:R-:W-:-:S04]  /*0a00*/  FADD R19, -R3, R18 ;  /* 0x0000001203137221 */ /* 0x004fc80000000100 */
[----:B------:R-:W-:-:S04]  /*0a10*/  FFMA.SAT R18, R19, R16, 0.5 ;  /* 0x3f00000013127423 */ /* 0x000fc80000002010 */
[----:B------:R-:W-:-:S04]  /*0a20*/  FFMA.RM R18, R18, R17, 12582913 ;  /* 0x4b40000112127423 */ /* 0x000fc80000004011 */
[----:B------:R-:W-:Y:S01]  /*0a30*/  FADD R22, R18, -12583039 ;  /* 0xcb40007f12167421 */ /* 0x000fe20000000000 */
[----:B---3--:R-:W-:-:S04]  /*0a40*/  @P2 FADD R23, -R3, R4 ;  /* 0x0000000403172221 */ /* 0x008fc80000000100 */
[----:B------:R-:W-:-:S04]  /*0a50*/  @P2 FFMA.SAT R16, R23, R16, 0.5 ;  /* 0x3f00000017102423 */ /* 0x000fc80000002010 */
[----:B------:R-:W-:Y:S01]  /*0a60*/  @P2 FFMA.RM R16, R16, R17, 12582913 ;  /* 0x4b40000110102423 */ /* 0x000fe20000004011 */
[----:B------:R-:W-:-:S03]  /*0a70*/  FFMA R22, R19, 1.4426950216293334961, -R22 ;  /* 0x3fb8aa3b13167823 */ /* 0x000fc60000000816 */
[----:B------:R-:W-:Y:S01]  /*0a80*/  @P2 FADD R24, R16, -12583039 ;  /* 0xcb40007f10182421 */ /* 0x000fe20000000000 */
[----:B------:R-:W-:-:S03]  /*0a90*/  FFMA R22, R19, 1.925963033500011079e-08, R22 ;  /* 0x32a5706013167823 */ /* 0x000fc60000000016 */
[----:B------:R-:W-:-:S04]  /*0aa0*/  @P2 FFMA R24, R23, 1.4426950216293334961, -R24 ;  /* 0x3fb8aa3b17182823 */ /* 0x000fc80000000818 */
[----:B------:R-:W-:Y:S01]  /*0ab0*/  @P2 FFMA R24, R23, 1.925963033500011079e-08, R24 ;  /* 0x32a5706017182823 */ /* 0x000fe20000000018 */
[----:B------:R-:W1:Y:S08]  /*0ac0*/  MUFU.EX2 R22, R22 ;  /* 0x0000001600167308 */ /* 0x000e700000000800 */
[----:B------:R-:W2:Y:S01]  /*0ad0*/  @P2 MUFU.EX2 R24, R24 ;  /* 0x0000001800182308 */ /* 0x000ea20000000800 */
[----:B------:R-:W-:-:S02]  /*0ae0*/  SHF.L.U32 R18, R18, 0x17, RZ ;  /* 0x0000001712127819 */ /* 0x000fc400000006ff */
[----:B------:R-:W-:Y:S01]  /*0af0*/  @P2 SHF.L.U32 R16, R16, 0x17, RZ ;  /* 0x0000001710102819 */ /* 0x000fe200000006ff */
[----:B------:R-:W-:Y:S01]  /*0b00*/  IMAD.MOV.U32 R23, RZ, RZ, R8 ;  /* 0x000000ffff177224 */ /* 0x000fe200078e0008 */
[----:B------:R-:W-:Y:S01]  /*0b10*/  @P2 IADD3 R23, PT, PT, R11, R8, RZ ;  /* 0x000000080b172210 */ /* 0x000fe20007ffe0ff */
[----:B-1----:R-:W-:-:S04]  /*0b20*/  FFMA R21, R18, R22, R21 ;  /* 0x0000001612157223 */ /* 0x002fc80000000015 */
[----:B--2---:R-:W-:-:S07]  /*0b30*/  @P2 FFMA R21, R16, R24, R21 ;  /* 0x0000001810152223 */ /* 0x004fce0000000015 */
.L_x_178:
[----:B------:R-:W-:Y:S05]  /*0b40*/  BSYNC.RECONVERGENT B0 ;  /* 0x0000000000007941 */ /* 0x000fea0003800200 */
.L_x_177:
[----:B------:R-:W-:Y:S04]  /*0b50*/  BSSY.RECONVERGENT B0, `(.L_x_179) ;  /* 0x0000039000007945 */ /* 0x000fe80003800200 */
[----:B------:R-:W-:Y:S05]  /*0b60*/  @!P1 BRA `(.L_x_180) ;  /* 0x0000000000dc9947 */ /* 0x000fea0003800000 */
.L_x_181:
[----:B------:R-:W3:Y:S08]  /*0b70*/  LDC R22, c[0x0][0x394] ;  /* 0x0000e500ff167b82 */ /* 0x000ef00000000800 */
[----:B------:R-:W4:Y:S01]  /*0b80*/  LDC.64 R4, c[0x0][0x380] ;  /* 0x0000e000ff047b82 */ /* 0x000f220000000a00 */
[----:B---3--:R-:W-:-:S04]  /*0b90*/  IMAD R17, R22, UR6, R23 ;  /* 0x0000000616117c24 */ /* 0x008fc8000f8e0217 */
[----:B----4-:R-:W-:-:S05]  /*0ba0*/  IMAD.WIDE R16, R17, 0x4, R4 ;  /* 0x0000000411107825 */ /* 0x010fca00078e0204 */
[----:B------:R-:W2:Y:S01]  /*0bb0*/  LDG.E R4, desc[UR10][R16.64] ;  /* 0x0000000a10047981 */ /* 0x000ea2000c1e1900 */
[----:B------:R-:W-:Y:S01]  /*0bc0*/  HFMA2 R24, -RZ, RZ, 0.96630859375, -0.0022525787353515625 ;  /* 0x3bbb989dff187431 */ /* 0x000fe200000001ff */
[----:B------:R-:W-:Y:S02]  /*0bd0*/  IADD3 R18, P1, PT, R6, R16, RZ ;  /* 0x0000001006127210 */ /* 0x000fe40007f3e0ff */
[----:B------:R-:W-:-:S03]  /*0be0*/  MOV R25, 0x437c0000 ;  /* 0x437c000000197802 */ /* 0x000fc60000000f00 */
[----:B------:R-:W-:-:S05]  /*0bf0*/  IMAD.X R19, RZ, RZ, R17, P1 ;  /* 0x000000ffff137224 */ /* 0x000fca00008e0611 */
[----:B------:R3:W4:Y:S01]  /*0c00*/  LDG.E R26, desc[UR10][R18.64] ;  /* 0x0000000a121a7981 */ /* 0x000722000c1e1900 */
[----:B--2---:R-:W-:-:S04]  /*0c10*/  FADD R29, -R3, R4 ;  /* 0x00000004031d7221 */ /* 0x004fc80000000100 */
[----:B------:R-:W-:-:S04]  /*0c20*/  FFMA.SAT R4, R29, R24, 0.5 ;  /* 0x3f0000001d047423 */ /* 0x000fc80000002018 */
[----:B------:R-:W-:Y:S01]  /*0c30*/  FFMA.RM R27, R4, R25, 12582913 ;  /* 0x4b400001041b7423 */ /* 0x000fe20000004019 */
[----:B------:R-:W-:-:S04]  /*0c40*/  IADD3 R4, P1, PT, R6, R18, RZ ;  /* 0x0000001206047210 */ /* 0x000fc80007f3e0ff */
[----:B------:R-:W-:Y:S02]  /*0c50*/  IADD3.X R5, PT, PT, RZ, R19, RZ, P1, !PT ;  /* 0x00000013ff057210 */ /* 0x000fe40000ffe4ff */
[----:B------:R-:W-:-:S03]  /*0c60*/  IADD3 R16, P1, PT, R6, R4, RZ ;  /* 0x0000000406107210 */ /* 0x000fc60007f3e0ff */
[----:B------:R-:W2:Y:S01]  /*0c70*/  LDG.E R4, desc[UR10][R4.64] ;  /* 0x0000000a04047981 */ /* 0x000ea2000c1e1900 */
[----:B------:R-:W-:-:S05]  /*0c80*/  IADD3.X R17, PT, PT, RZ, R5, RZ, P1, !PT ;  /* 0x00000005ff117210 */ /* 0x000fca0000ffe4ff */
[----:B------:R-:W5:Y:S01]  /*0c90*/  LDG.E R16, desc[UR10][R16.64] ;  /* 0x0000000a10107981 */ /* 0x000f62000c1e1900 */
[----:B------:R-:W-:-:S04]  /*0ca0*/  FADD R28, R27, -12583039 ;  /* 0xcb40007f1b1c7421 */ /* 0x000fc80000000000 */
[----:B------:R-:W-:-:S04]  /*0cb0*/  FFMA R28, R29, 1.4426950216293334961, -R28 ;  /* 0x3fb8aa3b1d1c7823 */ /* 0x000fc8000000081c */
[----:B------:R-:W-:-:S06]  /*0cc0*/  FFMA R28, R29, 1.925963033500011079e-08, R28 ;  /* 0x32a570601d1c7823 */ /* 0x000fcc000000001c */
[----:B------:R-:W1:Y:S01]  /*0cd0*/  MUFU.EX2 R28, R28 ;  /* 0x0000001c001c7308 */ /* 0x000e620000000800 */
[----:B---3--:R-:W-:Y:S02]  /*0ce0*/  IMAD.SHL.U32 R18, R27, 0x800000, RZ ;  /* 0x008000001b127824 */ /* 0x008fe400078e00ff */
[----:B----4-:R-:W-:Y:S02]  /*0cf0*/  FADD R19, -R3, R26 ;  /* 0x0000001a03137221 */ /* 0x010fe40000000100 */
[----:B-1----:R-:W-:Y:S02]  /*0d00*/  FFMA R21, R18, R28, R21 ;  /* 0x0000001c12157223 */ /* 0x002fe40000000015 */
[----:B------:R-:W-:-:S04]  /*0d10*/  FFMA.SAT R18, R19, R24, 0.5 ;  /* 0x3f00000013127423 */ /* 0x000fc80000002018 */
[----:B------:R-:W-:-:S04]  /*0d20*/  FFMA.RM R18, R18, R25, 12582913 ;  /* 0x4b40000112127423 */ /* 0x000fc80000004019 */
[----:B------:R-:W-:-:S04]  /*0d30*/  FADD R26, R18, -12583039 ;  /* 0xcb40007f121a7421 */ /* 0x000fc80000000000 */
[----:B------:R-:W-:-:S04]  /*0d40*/  FFMA R26, R19, 1.4426950216293334961, -R26 ;  /* 0x3fb8aa3b131a7823 */ /* 0x000fc8000000081a */
[----:B------:R-:W-:Y:S01]  /*0d50*/  FFMA R19, R19, 1.925963033500011079e-08, R26 ;  /* 0x32a5706013137823 */ /* 0x000fe2000000001a */
[----:B------:R-:W-:Y:S02]  /*0d60*/  IADD3 R23, PT, PT, R6, R23, RZ ;  /* 0x0000001706177210 */ /* 0x000fe40007ffe0ff */
[----:B------:R-:W-:Y:S02]  /*0d70*/  SHF.L.U32 R18, R18, 0x17, RZ ;  /* 0x0000001712127819 */ /* 0x000fe400000006ff */
[----:B------:R-:W-:Y:S01]  /*0d80*/  ISETP.GE.AND P1, PT, R23, R22, PT ;  /* 0x000000161700720c */ /* 0x000fe20003f26270 */
[----:B--2---:R-:W-:-:S04]  /*0d90*/  FADD R5, -R3, R4 ;  /* 0x0000000403057221 */ /* 0x004fc80000000100 */
[----:B------:R-:W-:Y:S01]  /*0da0*/  FFMA.SAT R4, R5, R24, 0.5 ;  /* 0x3f00000005047423 */ /* 0x000fe20000002018 */
[----:B-----5:R-:W-:-:S03]  /*0db0*/  FADD R17, -R3, R16 ;  /* 0x0000001003117221 */ /* 0x020fc60000000100 */
[----:B------:R-:W-:Y:S01]  /*0dc0*/  FFMA.RM R4, R4, R25, 12582913 ;  /* 0x4b40000104047423 */ /* 0x000fe20000004019 */
[----:B------:R-:W-:-:S03]  /*0dd0*/  FFMA.SAT R24, R17, R24, 0.5 ;  /* 0x3f00000011187423 */ /* 0x000fc60000002018 */
[----:B------:R-:W-:Y:S01]  /*0de0*/  FADD R16, R4, -12583039 ;  /* 0xcb40007f04107421 */ /* 0x000fe20000000000 */
[----:B------:R-:W-:-:S03]  /*0df0*/  FFMA.RM R25, R24, R25, 12582913 ;  /* 0x4b40000118197423 */ /* 0x000fc60000004019 */
[----:B------:R-:W-:Y:S01]  /*0e00*/  FFMA R24, R5, 1.4426950216293334961, -R16 ;  /* 0x3fb8aa3b05187823 */ /* 0x000fe20000000810 */
[----:B------:R-:W-:-:S03]  /*0e10*/  FADD R26, R25, -12583039 ;  /* 0xcb40007f191a7421 */ /* 0x000fc60000000000 */
[----:B------:R-:W-:Y:S01]  /*0e20*/  FFMA R5, R5, 1.925963033500011079e-08, R24 ;  /* 0x32a5706005057823 */ /* 0x000fe20000000018 */
[C---:B------:R-:W-:Y:S01]  /*0e30*/  FFMA R26, R17.reuse, 1.4426950216293334961, -R26 ;  /* 0x3fb8aa3b111a7823 */ /* 0x040fe2000000081a */
[----:B------:R-:W1:Y:S03]  /*0e40*/  MUFU.EX2 R16, R19 ;  /* 0x0000001300107308 */ /* 0x000e660000000800 */
[----:B------:R-:W-:-:S05]  /*0e50*/  FFMA R26, R17, 1.925963033500011079e-08, R26 ;  /* 0x32a57060111a7823 */ /* 0x000fca000000001a */
[----:B------:R-:W2:Y:S08]  /*0e60*/  MUFU.EX2 R5, R5 ;  /* 0x0000000500057308 */ /* 0x000eb00000000800 */
[----:B------:R-:W3:Y:S01]  /*0e70*/  MUFU.EX2 R26, R26 ;  /* 0x0000001a001a7308 */ /* 0x000ee20000000800 */
[----:B------:R-:W-:Y:S01]  /*0e80*/  SHF.L.U32 R17, R4, 0x17, RZ ;  /* 0x0000001704117819 */ /* 0x000fe200000006ff */
[----:B-1----:R-:W-:Y:S01]  /*0e90*/  FFMA R16, R18, R16, R21 ;  /* 0x0000001012107223 */ /* 0x002fe20000000015 */
[----:B------:R-:W-:-:S03]  /*0ea0*/  IMAD.SHL.U32 R21, R25, 0x800000, RZ ;  /* 0x0080000019157824 */ /* 0x000fc600078e00ff */
[----:B--2---:R-:W-:-:S04]  /*0eb0*/  FFMA R16, R17, R5, R16 ;  /* 0x0000000511107223 */ /* 0x004fc80000000010 */
[----:B---3--:R-:W-:Y:S01]  /*0ec0*/  FFMA R21, R21, R26, R16 ;  /* 0x0000001a15157223 */ /* 0x008fe20000000010 */
[----:B------:R-:W-:Y:S06]  /*0ed0*/  @!P1 BRA `(.L_x_181) ;  /* 0xfffffffc00249947 */ /* 0x000fec000383ffff */
.L_x_180:
[----:B------:R-:W-:Y:S05]  /*0ee0*/  BSYNC.RECONVERGENT B0 ;  /* 0x0000000000007941 */ /* 0x000fea0003800200 */
.L_x_179:
[----:B-1----:R1:W-:Y:S01]  /*0ef0*/  STS [R0], R21 ;  /* 0x0000001500007388 */ /* 0x0023e20000000800 */
[----:B------:R-:W-:Y:S06]  /*0f00*/  BAR.SYNC.DEFER_BLOCKING 0x0 ;  /* 0x0000000000007b1d */ /* 0x000fec0000010000 */
[----:B------:R-:W-:Y:S05]  /*0f10*/  @!P0 BRA `(.L_x_182) ;  /* 0x0000000000308947 */ /* 0x000fea0003800000 */
[----:B--2---:R-:W-:-:S07]  /*0f20*/  MOV R3, R11 ;  /* 0x0000000b00037202 */ /* 0x004fce0000000f00 */
.L_x_183:
[----:B------:R-:W-:-:S04]  /*0f30*/  SHF.R.U32.HI R17, RZ, 0x1, R3 ;  /* 0x00000001ff117819 */ /* 0x000fc80000011603 */
[----:B------:R-:W-:-:S13]  /*0f40*/  ISETP.GE.U32.AND P0, PT, R20, R17, PT ;  /* 0x000000111400720c */ /* 0x000fda0003f06070 */
[----:B------:R-:W-:Y:S01]  /*0f50*/  @!P0 LEA R4, R17, R0, 0x2 ;  /* 0x0000000011048211 */ /* 0x000fe200078e10ff */
[----:B------:R-:W-:Y:S05]  /*0f60*/  @!P0 LDS R5, [R0] ;  /* 0x0000000000058984 */ /* 0x000fea0000000800 */
[----:B------:R-:W2:Y:S02]  /*0f70*/  @!P0 LDS R4, [R4] ;  /* 0x0000000004048984 */ /* 0x000ea40000000800 */
[----:B--2---:R-:W-:-:S05]  /*0f80*/  @!P0 FADD R5, R4, R5 ;  /* 0x0000000504058221 */ /* 0x004fca0000000000 */
[----:B------:R3:W-:Y:S01]  /*0f90*/  @!P0 STS [R0], R5 ;  /* 0x0000000500008388 */ /* 0x0007e20000000800 */
[----:B------:R-:W-:Y:S01]  /*0fa0*/  BAR.SYNC.DEFER_BLOCKING 0x0 ;  /* 0x0000000000007b1d */ /* 0x000fe20000010000 */
[----:B------:R-:W-:Y:S02]  /*0fb0*/  ISETP.GE.U32.AND P0, PT, R3, 0x4, PT ;  /* 0x000000040300780c */ /* 0x000fe40003f06070 */
[----:B------:R-:W-:-:S11]  /*0fc0*/  MOV R3, R17 ;  /* 0x0000001100037202 */ /* 0x000fd60000000f00 */
[----:B---3--:R-:W-:Y:S05]  /*0fd0*/  @P0 BRA `(.L_x_183) ;  /* 0xfffffffc00d40947 */ /* 0x008fea000383ffff */
.L_x_182:
[----:B------:R-:W3:Y:S01]  /*0fe0*/  S2UR UR7, SR_CgaCtaId ;  /* 0x00000000000779c3 */ /* 0x000ee20000008800 */
[----:B------:R-:W-:Y:S01]  /*0ff0*/  ISETP.NE.AND P0, PT, R7, 0x3, PT ;  /* 0x000000030700780c */ /* 0x000fe20003f05270 */
[----:B------:R-:W-:Y:S01]  /*1000*/  UMOV UR5, 0x400 ;  /* 0x0000040000057882 */ /* 0x000fe20000000000 */
[----:B------:R-:W-:Y:S01]  /*1010*/  BSSY.RECONVERGENT B0, `(.L_x_184) ;  /* 0x0000068000007945 */ /* 0x000fe20003800200 */
[----:B------:R-:W-:Y:S01]  /*1020*/  IMAD.MOV.U32 R5, RZ, RZ, R20 ;  /* 0x000000ffff057224 */ /* 0x000fe200078e0014 */
[----:B---3--:R-:W-:-:S09]  /*1030*/  ULEA UR5, UR7, UR5, 0x18 ;  /* 0x0000000507057291 */ /* 0x008fd2000f8ec0ff */
[----:B------:R-:W3:Y:S04]  /*1040*/  LDS R4, [UR5] ;  /* 0x00000005ff047984 */ /* 0x000ee80008000800 */
[----:B01----:R-:W0:Y:S01]  /*1050*/  LDS R0, [UR5+0x1000] ;  /* 0x00100005ff007984 */ /* 0x003e220008000800 */
[----:B------:R-:W-:Y:S05]  /*1060*/  @!P0 BRA `(.L_x_185) ;  /* 0x0000000400888947 */ /* 0x000fea0003800000 */
[----:B------:R1:W2:Y:S01]  /*1070*/  LDG.E R15, desc[UR10][R14.64] ;  /* 0x0000000a0e0f7981 */ /* 0x0002a2000c1e1900 */
[----:B------:R-:W-:Y:S01]  /*1080*/  HFMA2 R16, -RZ, RZ, 0.96630859375, -0.0022525787353515625 ;  /* 0x3bbb989dff107431 */ /* 0x000fe200000001ff */
[----:B------:R-:W-:Y:S01]  /*1090*/  MOV R18, 0x437c0000 ;  /* 0x437c000000127802 */ /* 0x000fe20000000f00 */
[----:B0-----:R-:W1:Y:S01]  /*10a0*/  MUFU.RCP R17, R0 ;  /* 0x0000000000117308 */ /* 0x001e620000001000 */
[----:B------:R-:W-:Y:S01]  /*10b0*/  BSSY.RECONVERGENT B1, `(.L_x_186) ;  /* 0x0000015000017945 */ /* 0x000fe20003800200 */
[----:B------:R-:W-:Y:S01]  /*10c0*/  ISETP.NE.AND P2, PT, R7, RZ, PT ;  /* 0x000000ff0700720c */ /* 0x000fe20003f45270 */
[----:B-1----:R-:W-:-:S04]  /*10d0*/  FFMA R14, -R0, R17, 1 ;  /* 0x3f800000000e7423 */ /* 0x002fc80000000111 */
[----:B------:R-:W-:Y:S01]  /*10e0*/  FFMA R14, R17, R14, R17 ;  /* 0x0000000e110e7223 */ /* 0x000fe20000000011 */
[----:B--23--:R-:W-:-:S04]  /*10f0*/  FADD R3, -R4, R15 ;  /* 0x0000000f04037221 */ /* 0x00cfc80000000100 */
        /* <DEDUP_REMOVED lines=14> */
[----:B------:R-:W-:Y:S05]  /*11e0*/  CALL.REL.NOINC `($__internal_3_$__cuda_sm3x_div_rn_noftz_f32_slowpath) ;  /* 0x0000000c003c7944 */ /* 0x000fea0003c00000 */
[----:B------:R-:W-:-:S07]  /*11f0*/  IMAD.MOV.U32 R17, RZ, RZ, R3 ;  /* 0x000000ffff117224 */ /* 0x000fce00078e0003 */
.L_x_187:
[----:B------:R-:W-:Y:S05]  /*1200*/  BSYNC.RECONVERGENT B1 ;  /* 0x0000000000017941 */ /* 0x000fea0003800200 */
.L_x_186:
[----:B------:R-:W0:Y:S01]  /*1210*/  LDC.64 R14, c[0x0][0x388] ;  /* 0x0000e200ff0e7b82 */ /* 0x000e220000000a00 */
[----:B------:R-:W-:Y:S01]  /*1220*/  MOV R5, R10 ;  /* 0x0000000a00057202 */ /* 0x000fe20000000f00 */
[----:B0-----:R-:W-:-:S05]  /*1230*/  IMAD.WIDE R14, R2, 0x4, R14 ;  /* 0x00000004020e7825 */ /* 0x001fca00078e020e */
[----:B------:R1:W-:Y:S01]  /*1240*/  STG.E desc[UR10][R14.64], R17 ;  /* 0x000000110e007986 */ /* 0x0003e2000c10190a */
[----:B------:R-:W-:Y:S05]  /*1250*/  @!P2 BRA `(.L_x_185) ;  /* 0x00000004000ca947 */ /* 0x000fea0003800000 */
[----:B------:R0:W2:Y:S01]  /*1260*/  LDG.E R13, desc[UR10][R12.64] ;  /* 0x0000000a0c0d7981 */ /* 0x0000a2000c1e1900 */
[----:B------:R-:W-:Y:S01]  /*1270*/  HFMA2 R3, -RZ, RZ, 0.96630859375, -0.0022525787353515625 ;  /* 0x3bbb989dff037431 */ /* 0x000fe200000001ff */
[----:B------:R-:W-:Y:S01]  /*1280*/  MOV R16, 0x437c0000 ;  /* 0x437c000000107802 */ /* 0x000fe20000000f00 */
[----:B-1----:R-:W0:Y:S01]  /*1290*/  MUFU.RCP R17, R0 ;  /* 0x0000000000117308 */ /* 0x002e220000001000 */
        /* <DEDUP_REMOVED lines=20> */
[----:B------:R-:W-:Y:S05]  /*13e0*/  CALL.REL.NOINC `($__internal_3_$__cuda_sm3x_div_rn_noftz_f32_slowpath) ;  /* 0x0000000800bc7944 */ /* 0x000fea0003c00000 */
.L_x_189:
[----:B------:R-:W-:Y:S05]  /*13f0*/  BSYNC.RECONVERGENT B1 ;  /* 0x0000000000017941 */ /* 0x000fea0003800200 */
.L_x_188:
[----:B------:R-:W-:Y:S02]  /*1400*/  IADD3 R12, P0, PT, R6, R14, RZ ;  /* 0x0000000e060c7210 */ /* 0x000fe40007f1e0ff */
[----:B------:R-:W-:Y:S02]  /*1410*/  MOV R5, R8 ;  /* 0x0000000800057202 */ /* 0x000fe40000000f00 */
[----:B------:R-:W-:-:S05]  /*1420*/  IADD3.X R13, PT, PT, RZ, R15, RZ, P0, !PT ;  /* 0x0000000fff0d7210 */ /* 0x000fca00007fe4ff */
[----:B------:R4:W-:Y:S01]  /*1430*/  STG.E desc[UR10][R12.64], R3 ;  /* 0x000000030c007986 */ /* 0x0009e2000c10190a */
[----:B------:R-:W-:Y:S05]  /*1440*/  @!P2 BRA `(.L_x_185) ;  /* 0x000000000090a947 */ /* 0x000fea0003800000 */
[----:B------:R-:W0:Y:S08]  /*1450*/  LDC R5, c[0x0][0x394] ;  /* 0x0000e500ff057b82 */ /* 0x000e300000000800 */
[----:B----4-:R-:W1:Y:S01]  /*1460*/  LDC.64 R2, c[0x0][0x380] ;  /* 0x0000e000ff027b82 */ /* 0x010e620000000a00 */
[----:B0-----:R-:W-:-:S04]  /*1470*/  IMAD R5, R5, UR6, R20 ;  /* 0x0000000605057c24 */ /* 0x001fc8000f8e0214 */
[----:B-1----:R-:W-:-:S03]  /*1480*/  IMAD.WIDE R2, R5, 0x4, R2 ;  /* 0x0000000405027825 */ /* 0x002fc600078e0202 */
[----:B------:R-:W-:-:S04]  /*1490*/  IADD3 R2, P0, P1, R6, R2, R6 ;  /* 0x0000000206027210 */ /* 0x000fc8000791e006 */
[----:B------:R-:W-:-:S06]  /*14a0*/  IADD3.X R3, PT, PT, RZ, R3, RZ, P0, P1 ;  /* 0x00000003ff037210 */ /* 0x000fcc00007e24ff */
[----:B------:R-:W2:Y:S01]  /*14b0*/  LDG.E R3, desc[UR10][R2.64] ;  /* 0x0000000a02037981 */ /* 0x000ea2000c1e1900 */
[----:B------:R-:W-:Y:S02]  /*14c0*/  HFMA2 R15, -RZ, RZ, 3.7421875, 0 ;  /* 0x437c0000ff0f7431 */ /* 0x000fe400000001ff */
[----:B------:R-:W-:Y:S01]  /*14d0*/  IMAD.MOV.U32 R14, RZ, RZ, 0x3bbb989d ;  /* 0x3bbb989dff0e7424 */ /* 0x000fe200078e00ff */
[----:B------:R-:W-:Y:S01]  /*14e0*/  BSSY.RECONVERGENT B1, `(.L_x_190) ;  /* 0x0000017000017945 */ /* 0x000fe20003800200 */
[----:B--2---:R-:W-:-:S04]  /*14f0*/  FADD R5, -R4, R3 ;  /* 0x0000000304057221 */ /* 0x004fc80000000100 */
        /* <DEDUP_REMOVED lines=8> */
[----:B0-----:R-:W-:-:S04]  /*1580*/  FFMA R2, -R0, R15, 1 ;  /* 0x3f80000000027423 */ /* 0x001fc8000000010f */
[----:B------:R-:W-:Y:S01]  /*1590*/  FFMA R2, R15, R2, R15 ;  /* 0x000000020f027223 */ /* 0x000fe2000000000f */
[----:B-1----:R-:W-:Y:S01]  /*15a0*/  FMUL R17, R14, R5 ;  /* 0x000000050e117220 */ /* 0x002fe20000400000 */
[----:B------:R-:W-:-:S03]  /*15b0*/  IADD3 R5, PT, PT, R11, R8, RZ ;  /* 0x000000080b057210 */ /* 0x000fc60007ffe0ff */
[----:B------:R-:W0:Y:S01]  /*15c0*/  FCHK P0, R17, R0 ;  /* 0x0000000011007302 */ /* 0x000e220000000000 */
[----:B------:R-:W-:-:S04]  /*15d0*/  FFMA R3, R2, R17, RZ ;  /* 0x0000001102037223 */ /* 0x000fc800000000ff */
[----:B------:R-:W-:-:S04]  /*15e0*/  FFMA R14, -R0, R3, R17 ;  /* 0x00000003000e7223 */ /* 0x000fc80000000111 */
[----:B------:R-:W-:Y:S01]  /*15f0*/  FFMA R15, R2, R14, R3 ;  /* 0x0000000e020f7223 */ /* 0x000fe20000000003 */
[----:B0-----:R-:W-:Y:S06]  /*1600*/  @!P0 BRA `(.L_x_191) ;  /* 0x0000000000108947 */ /* 0x001fec0003800000 */
[----:B------:R-:W-:Y:S01]  /*1610*/  IMAD.MOV.U32 R3, RZ, RZ, R17 ;  /* 0x000000ffff037224 */ /* 0x000fe200078e0011 */
[----:B------:R-:W-:-:S07]  /*1620*/  MOV R22, 0x1640 ;  /* 0x0000164000167802 */ /* 0x000fce0000000f00 */
[----:B------:R-:W-:Y:S05]  /*1630*/  CALL.REL.NOINC `($__internal_3_$__cuda_sm3x_div_rn_noftz_f32_slowpath) ;  /* 0x0000000800287944 */ /* 0x000fea0003c00000 */
[----:B------:R-:W-:-:S07]  /*1640*/  MOV R15, R3 ;  /* 0x00000003000f7202 */ /* 0x000fce0000000f00 */
.L_x_191:
[----:B------:R-:W-:Y:S05]  /*1650*/  BSYNC.RECONVERGENT B1 ;  /* 0x0000000000017941 */ /* 0x000fea0003800200 */
.L_x_190:
[----:B------:R-:W-:-:S04]  /*1660*/  IADD3 R2, P0, PT, R6, R12, RZ ;  /* 0x0000000c06027210 */ /* 0x000fc80007f1e0ff */
[----:B------:R-:W-:-:S05]  /*1670*/  IADD3.X R3, PT, PT, RZ, R13, RZ, P0, !PT ;  /* 0x0000000dff037210 */ /* 0x000fca00007fe4ff */
[----:B------:R0:W-:Y:S04]  /*1680*/  STG.E desc[UR10][R2.64], R15 ;  /* 0x0000000f02007986 */ /* 0x0001e8000c10190a */
.L_x_185:
[----:B------:R-:W-:Y:S05]  /*1690*/  BSYNC.RECONVERGENT B0 ;  /* 0x0000000000007941 */ /* 0x000fea0003800200 */
.L_x_184:
[----:B0-----:R-:W0:Y:S01]  /*16a0*/  LDC R2, c[0x0][0x394] ;  /* 0x0000e500ff027b82 */ /* 0x001e220000000800 */
[----:B------:R-:W-:Y:S01]  /*16b0*/  ISETP.GE.U32.AND P0, PT, R9, 0x3, PT ;  /* 0x000000030900780c */ /* 0x000fe20003f06070 */
[----:B------:R-:W0:Y:S01]  /*16c0*/  LDCU UR5, c[0x0][0x394] ;  /* 0x00007280ff0577ac */ /* 0x000e220008000800 */
[----:B------:R-:W-:Y:S05]  /*16d0*/  BSSY.RECONVERGENT B0, `(.L_x_192) ;  /* 0x000007e000007945 */ /* 0x000fea0003800200 */
[----:B----4-:R-:W4:Y:S08]  /*16e0*/  LDC.64 R12, c[0x0][0x380] ;  /* 0x0000e000ff0c7b82 */ /* 0x010f300000000a00 */
[----:B-1----:R-:W1:Y:S01]  /*16f0*/  LDC.64 R14, c[0x0][0x388] ;  /* 0x0000e200ff0e7b82 */ /* 0x002e620000000a00 */
[----:B------:R-:W-:Y:S05]  /*1700*/  @!P0 BRA `(.L_x_193) ;  /* 0x0000000400e88947 */ /* 0x000fea0003800000 */
.L_x_202:
[----:B0-----:R-:W-:-:S04]  /*1710*/  IMAD R19, R2, UR6, R5 ;  /* 0x0000000602137c24 */ /* 0x001fc8000f8e0205 */
[----:B----4-:R-:W-:-:S05]  /*1720*/  IMAD.WIDE R16, R19, 0x4, R12 ;  /* 0x0000000413107825 */ /* 0x010fca00078e020c */
[----:B--2---:R-:W3:Y:S01]  /*1730*/  LDG.E R3, desc[UR10][R16.64] ;  /* 0x0000000a10037981 */ /* 0x004ee2000c1e1900 */
[----:B------:R-:W-:Y:S02]  /*1740*/  HFMA2 R18, -RZ, RZ, 0.96630859375, -0.0022525787353515625 ;  /* 0x3bbb989dff127431 */ /* 0x000fe400000001ff */
[----:B------:R-:W-:Y:S01]  /*1750*/  IMAD.MOV.U32 R21, RZ, RZ, 0x437c0000 ;  /* 0x437c0000ff157424 */ /* 0x000fe200078e00ff */
[----:B------:R-:W-:Y:S01]  /*1760*/  BSSY.RECONVERGENT B1, `(.L_x_194) ;  /* 0x0000015000017945 */ /* 0x000fe20003800200 */
[----:B---3--:R-:W-:-:S04]  /*1770*/  FADD R3, -R4, R3 ;  /* 0x0000000304037221 */ /* 0x008fc80000000100 */
[----:B------:R-:W-:-:S04]  /*1780*/  FFMA.SAT R18, R3, R18, 0.5 ;  /* 0x3f00000003127423 */ /* 0x000fc80000002012 */
[----:B------:R-:W-:Y:S02]  /*1790*/  FFMA.RM R18, R18, R21, 12582913 ;  /* 0x4b40000112127423 */ /* 0x000fe40000004015 */
[----:B------:R-:W0:Y:S02]  /*17a0*/  MUFU.RCP R21, R0 ;  /* 0x0000000000157308 */ /* 0x000e240000001000 */
[C---:B------:R-:W-:Y:S01]  /*17b0*/  FADD R22, R18.reuse, -12583039 ;  /* 0xcb40007f12167421 */ /* 0x040fe20000000000 */
[----:B------:R-:W-:-:S03]  /*17c0*/  SHF.L.U32 R18, R18, 0x17, RZ ;  /* 0x0000001712127819 */ /* 0x000fc600000006ff */
[----:B------:R-:W-:-:S04]  /*17d0*/  FFMA R22, R3, 1.4426950216293334961, -R22 ;  /* 0x3fb8aa3b03167823 */ /* 0x000fc80000000816 */
[----:B------:R-:W-:-:S04]  /*17e0*/  FFMA R22, R3, 1.925963033500011079e-08, R22 ;  /* 0x32a5706003167823 */ /* 0x000fc80000000016 */
[----:B------:R-:W2:Y:S01]  /*17f0*/  MUFU.EX2 R3, R22 ;  /* 0x0000001600037308 */ /* 0x000ea20000000800 */
[----:B0-----:R-:W-:Y:S01]  /*1800*/  FFMA R24, -R0, R21, 1 ;  /* 0x3f80000000187423 */ /* 0x001fe20000000115 */
[----:B--2---:R-:W-:-:S03]  /*1810*/  FMUL R23, R18, R3 ;  /* 0x0000000312177220 */ /* 0x004fc60000400000 */
        /* <DEDUP_REMOVED lines=8> */
[----:B-1----:R-:W-:Y:S05]  /*18a0*/  CALL.REL.NOINC `($__internal_3_$__cuda_sm3x_div_rn_noftz_f32_slowpath) ;  /* 0x00000004008c7944 */ /* 0x002fea0003c00000 */
.L_x_195:
[----:B------:R-:W-:Y:S05]  /*18b0*/  BSYNC.RECONVERGENT B1 ;  /* 0x0000000000017941 */ /* 0x000fea0003800200 */
.L_x_194:
[----:B------:R-:W-:Y:S01]  /*18c0*/  IADD3 R16, P0, PT, R6, R16, RZ ;  /* 0x0000001006107210 */ /* 0x000fe20007f1e0ff */
[----:B-1----:R-:W-:-:S03]  /*18d0*/  IMAD.WIDE R18, R19, 0x4, R14 ;  /* 0x0000000413127825 */ /* 0x002fc600078e020e */
[----:B------:R-:W-:Y:S02]  /*18e0*/  IADD3.X R17, PT, PT, RZ, R17, RZ, P0, !PT ;  /* 0x00000011ff117210 */ /* 0x000fe400007fe4ff */
[----:B------:R0:W-:Y:S04]  /*18f0*/  STG.E desc[UR10][R18.64], R3 ;  /* 0x0000000312007986 */ /* 0x0001e8000c10190a */
[----:B------:R-:W2:Y:S01]  /*1900*/  LDG.E R21, desc[UR10][R16.64] ;  /* 0x0000000a10157981 */ /* 0x000ea2000c1e1900 */
[----:B------:R-:W-:Y:S01]  /*1910*/  IMAD.MOV.U32 R22, RZ, RZ, 0x3bbb989d ;  /* 0x3bbb989dff167424 */ /* 0x000fe200078e00ff */
[----:B------:R-:W-:Y:S01]  /*1920*/  MOV R23, 0x437c0000 ;  /* 0x437c000000177802 */ /* 0x000fe20000000f00 */
[----:B------:R-:W1:Y:S01]  /*1930*/  MUFU.RCP R25, R0 ;  /* 0x0000000000197308 */ /* 0x000e620000001000 */
[----:B------:R-:W-:Y:S01]  /*1940*/  BSSY.RECONVERGENT B1, `(.L_x_196) ;  /* 0x0000014000017945 */ /* 0x000fe20003800200 */
[----:B-1----:R-:W-:Y:S01]  /*1950*/  FFMA R26, -R0, R25, 1 ;  /* 0x3f800000001a7423 */ /* 0x002fe20000000119 */
[----:B--2---:R-:W-:-:S04]  /*1960*/  FADD R21, -R4, R21 ;  /* 0x0000001504157221 */ /* 0x004fc80000000100 */
[----:B------:R-:W-:-:S04]  /*1970*/  FFMA.SAT R22, R21, R22, 0.5 ;  /* 0x3f00000015167423 */ /* 0x000fc80000002016 */
[----:B------:R-:W-:-:S04]  /*1980*/  FFMA.RM R22, R22, R23, 12582913 ;  /* 0x4b40000116167423 */ /* 0x000fc80000004017 */
[C---:B------:R-:W-:Y:S01]  /*1990*/  FADD R24, R22.reuse, -12583039 ;  /* 0xcb40007f16187421 */ /* 0x040fe20000000000 */
[----:B------:R-:W-:-:S03]  /*19a0*/  SHF.L.U32 R22, R22, 0x17, RZ ;  /* 0x0000001716167819 */ /* 0x000fc600000006ff */
[----:B------:R-:W-:-:S04]  /*19b0*/  FFMA R24, R21, 1.4426950216293334961, -R24 ;  /* 0x3fb8aa3b15187823 */ /* 0x000fc80000000818 */
[----:B------:R-:W-:-:S04]  /*19c0*/  FFMA R24, R21, 1.925963033500011079e-08, R24 ;  /* 0x32a5706015187823 */ /* 0x000fc80000000018 */
[----:B0-----:R-:W0:Y:S02]  /*19d0*/  MUFU.EX2 R3, R24 ;  /* 0x0000001800037308 */ /* 0x001e240000000800 */
        /* <DEDUP_REMOVED lines=10> */
.L_x_197:
[----:B------:R-:W-:Y:S05]  /*1a80*/  BSYNC.RECONVERGENT B1 ;  /* 0x0000000000017941 */ /* 0x000fea0003800200 */
.L_x_196:
[C---:B------:R-:W-:Y:S02]  /*1a90*/  IADD3 R18, P0, PT, R6.reuse, R18, RZ ;  /* 0x0000001206127210 */ /* 0x040fe40007f1e0ff */
[----:B------:R-:W-:-:S03]  /*1aa0*/  IADD3 R16, P1, PT, R6, R16, RZ ;  /* 0x0000001006107210 */ /* 0x000fc60007f3e0ff */
[----:B------:R-:W-:Y:S01]  /*1ab0*/  IMAD.X R19, RZ, RZ, R19, P0 ;  /* 0x000000ffff137224 */ /* 0x000fe200000e0613 */
[----:B------:R-:W-:-:S04]  /*1ac0*/  IADD3.X R17, PT, PT, RZ, R17, RZ, P1, !PT ;  /* 0x00000011ff117210 */ /* 0x000fc80000ffe4ff */
[----:B------:R0:W-:Y:S04]  /*1ad0*/  STG.E desc[UR10][R18.64], R3 ;  /* 0x0000000312007986 */ /* 0x0001e8000c10190a */
[----:B------:R-:W2:Y:S01]  /*1ae0*/  LDG.E R21, desc[UR10][R16.64] ;  /* 0x0000000a10157981 */ /* 0x000ea2000c1e1900 */
[----:B------:R-:W-:Y:S01]  /*1af0*/  HFMA2 R22, -RZ, RZ, 0.96630859375, -0.0022525787353515625 ;  /* 0x3bbb989dff167431 */ /* 0x000fe200000001ff */
        /* <DEDUP_REMOVED lines=8> */
[----:B------:R-:W-:-:S03]  /*1b80*/  IMAD.SHL.U32 R22, R22, 0x800000, RZ ;  /* 0x0080000016167824 */ /* 0x000fc600078e00ff */
        /* <DEDUP_REMOVED lines=13> */
.L_x_199:
[----:B------:R-:W-:Y:S05]  /*1c60*/  BSYNC.RECONVERGENT B1 ;  /* 0x0000000000017941 */ /* 0x000fea0003800200 */
.L_x_198:
[C---:B------:R-:W-:Y:S02]  /*1c70*/  IADD3 R22, P1, PT, R6.reuse, R16, RZ ;  /* 0x0000001006167210 */ /* 0x040fe40007f3e0ff */
[----:B------:R-:W-:Y:S02]  /*1c80*/  IADD3 R16, P0, PT, R6, R18, RZ ;  /* 0x0000001206107210 */ /* 0x000fe40007f1e0ff */
[----:B------:R-:W-:Y:S02]  /*1c90*/  IADD3.X R23, PT, PT, RZ, R17, RZ, P1, !PT ;  /* 0x00000011ff177210 */ /* 0x000fe40000ffe4ff */
[----:B------:R-:W-:-:S05]  /*1ca0*/  IADD3.X R17, PT, PT, RZ, R19, RZ, P0, !PT ;  /* 0x00000013ff117210 */ /* 0x000fca00007fe4ff */
[----:B------:R0:W-:Y:S04]  /*1cb0*/  STG.E desc[UR10][R16.64], R3 ;  /* 0x0000000310007986 */ /* 0x0001e8000c10190a */
[----:B------:R1:W2:Y:S01]  /*1cc0*/  LDG.E R23, desc[UR10][R22.64] ;  /* 0x0000000a16177981 */ /* 0x0002a2000c1e1900 */
[----:B------:R-:W-:Y:S02]  /*1cd0*/  HFMA2 R24, -RZ, RZ, 3.7421875, 0 ;  /* 0x437c0000ff187431 */ /* 0x000fe400000001ff */
[----:B------:R-:W-:Y:S01]  /*1ce0*/  IMAD.MOV.U32 R19, RZ, RZ, 0x3bbb989d ;  /* 0x3bbb989dff137424 */ /* 0x000fe200078e00ff */
[----:B------:R-:W1:Y:S01]  /*1cf0*/  MUFU.RCP R25, R0 ;  /* 0x0000000000197308 */ /* 0x000e620000001000 */
[----:B------:R-:W-:Y:S01]  /*1d00*/  BSSY.RECONVERGENT B1, `(.L_x_200) ;  /* 0x0000014000017945 */ /* 0x000fe20003800200 */
[----:B-1----:R-:W-:-:S04]  /*1d10*/  FFMA R22, -R0, R25, 1 ;  /* 0x3f80000000167423 */ /* 0x002fc80000000119 */
[----:B0-----:R-:W-:Y:S01]  /*1d20*/  FFMA R3, R25, R22, R25 ;  /* 0x0000001619037223 */ /* 0x001fe20000000019 */
        /* <DEDUP_REMOVED lines=17> */
.L_x_201:
[----:B------:R-:W-:Y:S05]  /*1e40*/  BSYNC.RECONVERGENT B1 ;  /* 0x0000000000017941 */ /* 0x000fea0003800200 */
.L_x_200:
[C---:B------:R-:W-:Y:S02]  /*1e50*/  IADD3 R16, P0, PT, R6.reuse, R16, RZ ;  /* 0x0000001006107210 */ /* 0x040fe40007f1e0ff */
[----:B------:R-:W-:-:S03]  /*1e60*/  IADD3 R5, PT, PT, R6, R5, RZ ;  /* 0x0000000506057210 */ /* 0x000fc60007ffe0ff */
[----:B------:R-:W-:Y:S01]  /*1e70*/  IMAD.X R17, RZ, RZ, R17, P0 ;  /* 0x000000ffff117224 */ /* 0x000fe200000e0611 */
[----:B------:R-:W-:-:S04]  /*1e80*/  ISETP.GE.AND P0, PT, R5, UR5, PT ;  /* 0x0000000505007c0c */ /* 0x000fc8000bf06270 */
[----:B------:R0:W-:Y:S09]  /*1e90*/  STG.E desc[UR10][R16.64], R3 ;  /* 0x0000000310007986 */ /* 0x0001f2000c10190a */
[----:B------:R-:W-:Y:S05]  /*1ea0*/  @!P0 BRA `(.L_x_202) ;  /* 0xfffffff800188947 */ /* 0x000fea000383ffff */
.L_x_193:
[----:B0-----:R-:W-:Y:S05]  /*1eb0*/  BSYNC.RECONVERGENT B0 ;  /* 0x0000000000007941 */ /* 0x001fea0003800200 */
.L_x_192:
[----:B------:R-:W-:Y:S05]  /*1ec0*/  BRA.U !UP0, `(.L_x_203) ;  /* 0xffffffe108f47547 */ /* 0x000fea000b83ffff */
[----:B------:R-:W-:Y:S05]  /*1ed0*/  EXIT ;  /* 0x000000000000794d */ /* 0x000fea0003800000 */
        .weak           $__internal_3_$__cuda_sm3x_div_rn_noftz_f32_slowpath
        .type           $__internal_3_$__cuda_sm3x_div_rn_noftz_f32_slowpath,@function
        .size           $__internal_3_$__cuda_sm3x_div_rn_noftz_f32_slowpath,(.L_x_219 - $__internal_3_$__cuda_sm3x_div_rn_noftz_f32_slowpath)
$__internal_3_$__cuda_sm3x_div_rn_noftz_f32_slowpath:
[--C-:B------:R-:W-:Y:S01]  /*1ee0*/  SHF.R.U32.HI R21, RZ, 0x17, R0.reuse ;  /* 0x00000017ff157819 */ /* 0x100fe20000011600 */
        /* <DEDUP_REMOVED lines=32> */
[----:B------:R-:W-:-:S04]  /*20f0*/  @!P1 FFMA R28, R0, 1.84467440737095516160e+19, RZ ;  /* 0x5f800000001c9823 */ /* 0x000fc800000000ff */
[----:B------:R-:W-:-:S07]  /*2100*/  @!P1 VIADD R26, R26, 0x40 ;  /* 0x000000401a1a9836 */ /* 0x000fce0000000000 */
.L_x_205:
[----:B------:R-:W-:Y:S01]  /*2110*/  LEA R29, R21, 0xc0800000, 0x17 ;  /* 0xc0800000151d7811 */ /* 0x000fe200078eb8ff */
[----:B------:R-:W-:Y:S01]  /*2120*/  BSSY.RECONVERGENT B3, `(.L_x_210) ;  /* 0x0000036000037945 */ /* 0x000fe20003800200 */
[----:B------:R-:W-:Y:S02]  /*2130*/  IADD3 R24, PT, PT, R24, -0x7f, RZ ;  /* 0xffffff8118187810 */ /* 0x000fe40007ffe0ff */
        /* <DEDUP_REMOVED lines=14> */
[----:B------:R-:W-:-:S05]  /*2220*/  LOP3.LUT R25, R25, 0xff, RZ, 0xc0, !PT ;  /* 0x000000ff19197812 */ /* 0x000fca00078ec0ff */
[----:B------:R-:W-:-:S05]  /*2230*/  IMAD.IADD R25, R25, 0x1, R26 ;  /* 0x0000000119197824 */ /* 0x000fca00078e021a */
        /* <DEDUP_REMOVED lines=32> */
.L_x_212:
[----:B------:R-:W-:-:S04]  /*2440*/  LOP3.LUT R21, R21, 0x80000000, RZ, 0xc0, !PT ;  /* 0x8000000015157812 */ /* 0x000fc800078ec0ff */
[----:B------:R-:W-:Y:S01]  /*2450*/  LOP3.LUT R21, R21, 0x7f800000, RZ, 0xfc, !PT ;  /* 0x7f80000015157812 */ /* 0x000fe200078efcff */
[----:B------:R-:W-:Y:S06]  /*2460*/  BRA `(.L_x_213) ;  /* 0x0000000000047947 */ /* 0x000fec0003800000 */
.L_x_211:
[----:B------:R-:W-:-:S07]  /*2470*/  LEA R21, R26, R21, 0x17 ;  /* 0x000000151a157211 */ /* 0x000fce00078eb8ff */
.L_x_213:
[----:B------:R-:W-:Y:S05]  /*2480*/  BSYNC.RECONVERGENT B3 ;  /* 0x0000000000037941 */ /* 0x000fea0003800200 */
.L_x_210:
[----:B------:R-:W-:Y:S01]  /*2490*/  MOV R3, R21 ;  /* 0x0000001500037202 */ /* 0x000fe20000000f00 */
[----:B------:R-:W-:Y:S06]  /*24a0*/  BRA `(.L_x_214) ;  /* 0x0000000000207947 */ /* 0x000fec0003800000 */
.L_x_209:
[----:B------:R-:W-:-:S04]  /*24b0*/  LOP3.LUT R3, R28, 0x80000000, R3, 0x48, !PT ;  /* 0x800000001c037812 */ /* 0x000fc800078e4803 */
[----:B------:R-:W-:Y:S01]  /*24c0*/  LOP3.LUT R3, R3, 0x7f800000, RZ, 0xfc, !PT ;  /* 0x7f80000003037812 */ /* 0x000fe200078efcff */
[----:B------:R-:W-:Y:S06]  /*24d0*/  BRA `(.L_x_214) ;  /* 0x0000000000147947 */ /* 0x000fec0003800000 */
.L_x_208:
[----:B------:R-:W-:Y:S01]  /*24e0*/  LOP3.LUT R3, R28, 0x80000000, R3, 0x48, !PT ;  /* 0x800000001c037812 */ /* 0x000fe200078e4803 */
[----:B------:R-:W-:Y:S06]  /*24f0*/  BRA `(.L_x_214) ;  /* 0x00000000000c7947 */ /* 0x000fec0003800000 */
.L_x_207:
[----:B------:R-:W0:Y:S01]  /*2500*/  MUFU.RSQ R3, -QNAN ;  /* 0xffc0000000037908 */ /* 0x000e220000001400 */
[----:B------:R-:W-:Y:S05]  /*2510*/  BRA `(.L_x_214) ;  /* 0x0000000000047947 */ /* 0x000fea0003800000 */
.L_x_206:
[----:B------:R-:W-:-:S07]  /*2520*/  FADD.FTZ R3, R3, R0 ;  /* 0x0000000003037221 */ /* 0x000fce0000010000 */
.L_x_214:
[----:B------:R-:W-:Y:S05]  /*2530*/  BSYNC.RECONVERGENT B2 ;  /* 0x0000000000027941 */ /* 0x000fea0003800200 */
.L_x_204:
[----:B------:R-:W-:-:S04]  /*2540*/  HFMA2 R23, -RZ, RZ, 0, 0 ;  /* 0x00000000ff177431 */ /* 0x000fc800000001ff */
[----:B0-----:R-:W-:Y:S05]  /*2550*/  RET.REL.NODEC R22 `(_Z19softmax_block_levelIfEvPvS0_ii) ;  /* 0xffffffd816a87950 */ /* 0x001fea0003c3ffff */
.L_x_215:
        /* <DEDUP_REMOVED lines=10> */
.L_x_219:


//--------------------- .nv.global.init           --------------------------
	.section	.nv.global.init,"aw",@progbits
.nv.global.init:
	.type		$str,@object
	.size		$str,($str$1 - $str)
$str:
        /*0000*/ 	.byte	0x25, 0x66, 0x0a, 0x00
	.type		$str$1,@object
	.size		$str$1,(.L_1 - $str$1)
$str$1:
        /*0004*/ 	.byte	0x0a, 0x25, 0x66, 0x0a, 0x00
.L_1:


//--------------------- .nv.shared.reserved.0     --------------------------
	.section	.nv.shared.reserved.0,"aw",@nobits
	.weak		__nv_reservedSMEM_offset_0_alias
	.size		__nv_reservedSMEM_offset_0_alias, 0, 64
	.other		__nv_reservedSMEM_offset_0_alias,@"STO_CUDA_RESERVED_SHARED STV_DEFAULT"
__nv_reservedSMEM_offset_0_alias:
	.zero		0
	.zero		64


//--------------------- .nv.shared._Z24softmax_block_level_fp16I6__halfEvPvS1_ii --------------------------
	.section	.nv.shared._Z24softmax_block_level_fp16I6__halfEvPvS1_ii,"aw",@nobits
	.sectionflags	@""
	.align	2
.nv.shared._Z24softmax_block_level_fp16I6__halfEvPvS1_ii:
	.zero		5120


//--------------------- .nv.shared._Z19softmax_block_levelIfEvPvS0_ii --------------------------
	.section	.nv.shared._Z19softmax_block_levelIfEvPvS0_ii,"aw",@nobits
	.sectionflags	@""
	.align	4
.nv.shared._Z19softmax_block_levelIfEvPvS0_ii:
	.zero		9216


//--------------------- .nv.constant0._Z22softmax_warp_level_vecIfEvPvS0_ii --------------------------
	.section	.nv.constant0._Z22softmax_warp_level_vecIfEvPvS0_ii,"a",@progbits
	.sectionflags	@""
	.align	4
.nv.constant0._Z22softmax_warp_level_vecIfEvPvS0_ii:
	.zero		920


//--------------------- .nv.constant0._Z18softmax_warp_levelIfEvPvS0_ii --------------------------
	.section	.nv.constant0._Z18softmax_warp_levelIfEvPvS0_ii,"a",@progbits
	.sectionflags	@""
	.align	4
.nv.constant0._Z18softmax_warp_levelIfEvPvS0_ii:
	.zero		920


//--------------------- .nv.constant0._Z24softmax_block_level_fp16I6__halfEvPvS1_ii --------------------------
	.section	.nv.constant0._Z24softmax_block_level_fp16I6__halfEvPvS1_ii,"a",@progbits
	.sectionflags	@""
	.align	4
.nv.constant0._Z24softmax_block_level_fp16I6__halfEvPvS1_ii:
	.zero		920


//--------------------- .nv.constant0._Z19softmax_block_levelIfEvPvS0_ii --------------------------
	.section	.nv.constant0._Z19softmax_block_levelIfEvPvS0_ii,"a",@progbits
	.sectionflags	@""
	.align	4
.nv.constant0._Z19softmax_block_levelIfEvPvS0_ii:
	.zero		920


//--------------------- SYMBOLS --------------------------

	.type		.nv.reservedSmem.offset0,@object
	.size		.nv.reservedSmem.offset0,0x4
	.type		.nv.reservedSmem.cap,@object
	.size		.nv.reservedSmem.cap,0x4
	.type		vprintf,@function
